# CuTe-DSL kernel — source=cudnn_frontend_dsl family=grouped_gemm_swiglu
# config = {"ab_dtype": "Float8E4M3FN", "sf_vec": 32, "d_dtype": "Float4E2M1FN", "vector_f32": false, "mma_mn": [128, 256], "cluster_mn": [2, 1]}


// ===== COMPILED SASS (sm_100a) =====

	.target	sm_100a

	.elftype	@"ET_EXEC"


//--------------------- .note.nv.tkinfo           --------------------------
	.section	.note.nv.tkinfo,"",@"SHT_NOTE"
	.sectionflags	@"SHF_NOTE_NV_TKINFO"
	.tkinfo
        /*0018*/ 	.word	0x00000081
        /*0030*/ 	.string	""
        /*0030*/ 	.string	"ptxas"
        /*0030*/ 	.string	"Cuda compilation tools, release 12.9, V12.9.83"
        /*0030*/ 	.string	"Build system must define TOOLS_VERSION_EXTENDED"
        /*0030*/ 	.string	"-O 3 -arch sm_100a "



//--------------------- .note.nv.cuver            --------------------------
	.section	.note.nv.cuver,"",@"SHT_NOTE"
	.sectionflags	@"SHF_NOTE_NV_CUVER"
        /*0018*/ 	.short	0x0001
        /*001a*/ 	.short	0x0064
        /*001c*/ 	.short	0x0001
        /*001e*/ 	.short	0x0000
        /*0020*/ 	.short	0x0001
        /*0022*/ 	.short	0x0000


//--------------------- .nv.info                  --------------------------
	.section	.nv.info,"",@"SHT_CUDA_INFO"
	.align	4


	//----- nvinfo : EIATTR_REGCOUNT
	.align		4
        /*0000*/ 	.byte	0x04, 0x2f
        /*0002*/ 	.short	(.L_4 - .L_3)
	.align		4
.L_3:
        /*0004*/ 	.word	index@(kernel_cutlass_kernel_cudnngrouped_gemmgrouped_gemm_swiglugrouped_gemm_swiglu_quantBlockScaledContiguousGroupedGemmKernel_object_at__TiledMMA_ThrLayoutVMNK11110000_PermutationMNK____MMAAt_0)
        /*0008*/ 	.word	0x00000084


	//----- nvinfo : EIATTR_FRAME_SIZE
	.align		4
.L_4:
        /*000c*/ 	.byte	0x04, 0x11
        /*000e*/ 	.short	(.L_6 - .L_5)
	.align		4
.L_5:
        /*0010*/ 	.word	index@($__internal_2_$__cuda_sm10x_tcgen05_guardrail_trap_unallocated_columns_being_dealloced)
        /*0014*/ 	.word	0x00000000


	//----- nvinfo : EIATTR_FRAME_SIZE
	.align		4
.L_6:
        /*0018*/ 	.byte	0x04, 0x11
        /*001a*/ 	.short	(.L_8 - .L_7)
	.align		4
.L_7:
        /*001c*/ 	.word	index@($__internal_1_$__cuda_sm10x_tcgen05_guardrail_trap_phase_invalid_during_alloc)
        /*0020*/ 	.word	0x00000000


	//----- nvinfo : EIATTR_FRAME_SIZE
	.align		4
.L_8:
        /*0024*/ 	.byte	0x04, 0x11
        /*0026*/ 	.short	(.L_10 - .L_9)
	.align		4
.L_9:
        /*0028*/ 	.word	index@($__internal_0_$__cuda_sm10x_tcgen05_guardrail_trap_col_being_dealloced_not_returned_by_alloc)
        /*002c*/ 	.word	0x00000000


	//----- nvinfo : EIATTR_FRAME_SIZE
	.align		4
.L_10:
        /*0030*/ 	.byte	0x04, 0x11
        /*0032*/ 	.short	(.L_12 - .L_11)
	.align		4
.L_11:
        /*0034*/ 	.word	index@(kernel_cutlass_kernel_cudnngrouped_gemmgrouped_gemm_swiglugrouped_gemm_swiglu_quantBlockScaledContiguousGroupedGemmKernel_object_at__TiledMMA_ThrLayoutVMNK11110000_PermutationMNK____MMAAt_0)
        /*0038*/ 	.word	0x00000000


	//----- nvinfo : EIATTR_MIN_STACK_SIZE
	.align		4
.L_12:
        /*003c*/ 	.byte	0x04, 0x12
        /*003e*/ 	.short	(.L_14 - .L_13)
	.align		4
.L_13:
        /*0040*/ 	.word	index@(kernel_cutlass_kernel_cudnngrouped_gemmgrouped_gemm_swiglugrouped_gemm_swiglu_quantBlockScaledContiguousGroupedGemmKernel_object_at__TiledMMA_ThrLayoutVMNK11110000_PermutationMNK____MMAAt_0)
        /*0044*/ 	.word	0x00000000
.L_14:


//--------------------- .nv.info.kernel_cutlass_kernel_cudnngrouped_gemmgrouped_gemm_swiglugrouped_gemm_swiglu_quantBlockScaledContiguousGroupedGemmKernel_object_at__TiledMMA_ThrLayoutVMNK11110000_PermutationMNK____MMAAt_0 --------------------------
	.section	.nv.info.kernel_cutlass_kernel_cudnngrouped_gemmgrouped_gemm_swiglugrouped_gemm_swiglu_quantBlockScaledContiguousGroupedGemmKernel_object_at__TiledMMA_ThrLayoutVMNK11110000_PermutationMNK____MMAAt_0,"",@"SHT_CUDA_INFO"
	.sectionflags	@""
	.align	4


	//----- nvinfo : EIATTR_CUDA_API_VERSION
	.align		4
        /*0000*/ 	.byte	0x04, 0x37
        /*0002*/ 	.short	(.L_16 - .L_15)
.L_15:
        /*0004*/ 	.word	0x00000081


	//----- nvinfo : EIATTR_KPARAM_INFO
	.align		4
.L_16:
        /*0008*/ 	.byte	0x04, 0x17
        /*000a*/ 	.short	(.L_18 - .L_17)
.L_17:
        /*000c*/ 	.word	0x00000000
        /*0010*/ 	.short	0x000f
        /*0012*/ 	.short	0x03f8
        /*0014*/ 	.byte	0x00, 0xf0, 0x31, 0x00


	//----- nvinfo : EIATTR_KPARAM_INFO
	.align		4
.L_18:
        /*0018*/ 	.byte	0x04, 0x17
        /*001a*/ 	.short	(.L_20 - .L_19)
.L_19:
        /*001c*/ 	.word	0x00000000
        /*0020*/ 	.short	0x000e
        /*0022*/ 	.short	0x03ec
        /*0024*/ 	.byte	0x00, 0xf0, 0x31, 0x00


	//----- nvinfo : EIATTR_KPARAM_INFO
	.align		4
.L_20:
        /*0028*/ 	.byte	0x04, 0x17
        /*002a*/ 	.short	(.L_22 - .L_21)
.L_21:
        /*002c*/ 	.word	0x00000000
        /*0030*/ 	.short	0x000d
        /*0032*/ 	.short	0x03e0
        /*0034*/ 	.byte	0x00, 0xf0, 0x31, 0x00


	//----- nvinfo : EIATTR_KPARAM_INFO
	.align		4
.L_22:
        /*0038*/ 	.byte	0x04, 0x17
        /*003a*/ 	.short	(.L_24 - .L_23)
.L_23:
        /*003c*/ 	.word	0x00000000
        /*0040*/ 	.short	0x000c
        /*0042*/ 	.short	0x03d8
        /*0044*/ 	.byte	0x00, 0xf0, 0x21, 0x00


	//----- nvinfo : EIATTR_KPARAM_INFO
	.align		4
.L_24:
        /*0048*/ 	.byte	0x04, 0x17
        /*004a*/ 	.short	(.L_26 - .L_25)
.L_25:
        /*004c*/ 	.word	0x00000000
        /*0050*/ 	.short	0x000b
        /*0052*/ 	.short	0x03d0
        /*0054*/ 	.byte	0x00, 0xf0, 0x21, 0x00


	//----- nvinfo : EIATTR_KPARAM_INFO
	.align		4
.L_26:
        /*0058*/ 	.byte	0x04, 0x17
        /*005a*/ 	.short	(.L_28 - .L_27)
.L_27:
        /*005c*/ 	.word	0x00000000
        /*0060*/ 	.short	0x000a
        /*0062*/ 	.short	0x03c8
        /*0064*/ 	.byte	0x00, 0xf0, 0x21, 0x00


	//----- nvinfo : EIATTR_KPARAM_INFO
	.align		4
.L_28:
        /*0068*/ 	.byte	0x04, 0x17
        /*006a*/ 	.short	(.L_30 - .L_29)
.L_29:
        /*006c*/ 	.word	0x00000000
        /*0070*/ 	.short	0x0009
        /*0072*/ 	.short	0x03c0
        /*0074*/ 	.byte	0x00, 0xf0, 0x21, 0x00


	//----- nvinfo : EIATTR_KPARAM_INFO
	.align		4
.L_30:
        /*0078*/ 	.byte	0x04, 0x17
        /*007a*/ 	.short	(.L_32 - .L_31)
.L_31:
        /*007c*/ 	.word	0x00000000
        /*0080*/ 	.short	0x0008
        /*0082*/ 	.short	0x0340
        /*0084*/ 	.byte	0x00, 0xf0, 0x01, 0x02


	//----- nvinfo : EIATTR_KPARAM_INFO
	.align		4
.L_32:
        /*0088*/ 	.byte	0x04, 0x17
        /*008a*/ 	.short	(.L_34 - .L_33)
.L_33:
        /*008c*/ 	.word	0x00000000
        /*0090*/ 	.short	0x0007
        /*0092*/ 	.short	0x02c0
        /*0094*/ 	.byte	0x00, 0xf0, 0x01, 0x02


	//----- nvinfo : EIATTR_KPARAM_INFO
	.align		4
.L_34:
        /*0098*/ 	.byte	0x04, 0x17
        /*009a*/ 	.short	(.L_36 - .L_35)
.L_35:
        /*009c*/ 	.word	0x00000000
        /*00a0*/ 	.short	0x0006
        /*00a2*/ 	.short	0x0240
        /*00a4*/ 	.byte	0x00, 0xf0, 0x01, 0x02


	//----- nvinfo : EIATTR_KPARAM_INFO
	.align		4
.L_36:
        /*00a8*/ 	.byte	0x04, 0x17
        /*00aa*/ 	.short	(.L_38 - .L_37)
.L_37:
        /*00ac*/ 	.word	0x00000000
        /*00b0*/ 	.short	0x0005
        /*00b2*/ 	.short	0x01c0
        /*00b4*/ 	.byte	0x00, 0xf0, 0x01, 0x02


	//----- nvinfo : EIATTR_KPARAM_INFO
	.align		4
.L_38:
        /*00b8*/ 	.byte	0x04, 0x17
        /*00ba*/ 	.short	(.L_40 - .L_39)
.L_39:
        /*00bc*/ 	.word	0x00000000
        /*00c0*/ 	.short	0x0004
        /*00c2*/ 	.short	0x0140
        /*00c4*/ 	.byte	0x00, 0xf0, 0x01, 0x02


	//----- nvinfo : EIATTR_KPARAM_INFO
	.align		4
.L_40:
        /*00c8*/ 	.byte	0x04, 0x17
        /*00ca*/ 	.short	(.L_42 - .L_41)
.L_41:
        /*00cc*/ 	.word	0x00000000
        /*00d0*/ 	.short	0x0003
        /*00d2*/ 	.short	0x00c0
        /*00d4*/ 	.byte	0x00, 0xf0, 0x01, 0x02


	//----- nvinfo : EIATTR_KPARAM_INFO
	.align		4
.L_42:
        /*00d8*/ 	.byte	0x04, 0x17
        /*00da*/ 	.short	(.L_44 - .L_43)
.L_43:
        /*00dc*/ 	.word	0x00000000
        /*00e0*/ 	.short	0x0002
        /*00e2*/ 	.short	0x0040
        /*00e4*/ 	.byte	0x00, 0xf0, 0x01, 0x02


	//----- nvinfo : EIATTR_KPARAM_INFO
	.align		4
.L_44:
        /*00e8*/ 	.byte	0x04, 0x17
        /*00ea*/ 	.short	(.L_46 - .L_45)
.L_45:
        /*00ec*/ 	.word	0x00000000
        /*00f0*/ 	.short	0x0001
        /*00f2*/ 	.short	0x000c
        /*00f4*/ 	.byte	0x00, 0xf0, 0x31, 0x00


	//----- nvinfo : EIATTR_KPARAM_INFO
	.align		4
.L_46:
        /*00f8*/ 	.byte	0x04, 0x17
        /*00fa*/ 	.short	(.L_48 - .L_47)
.L_47:
        /*00fc*/ 	.word	0x00000000
        /*0100*/ 	.short	0x0000
        /*0102*/ 	.short	0x0000
        /*0104*/ 	.byte	0x00, 0xf0, 0x31, 0x00


	//----- nvinfo : EIATTR_AT_ENTRY_FRAGMENTS
	.align		4
.L_48:
        /*0108*/ 	.byte	0x04, 0x4f
        /*010a*/ 	.short	(.L_50 - .L_49)


	//   ....[0]....
.L_49:
        /*010c*/ 	.word	0x00000004


	//----- nvinfo : EIATTR_RESERVED_SMEM_USED
	.align		4
.L_50:
        /*0110*/ 	.byte	0x01, 0x41
	.zero		2


	//----- nvinfo : EIATTR_SPARSE_MMA_MASK
	.align		4
        /*0114*/ 	.byte	0x03, 0x50
        /*0116*/ 	.short	0x0000


	//----- nvinfo : EIATTR_TCGEN05_1CTA_USED
	.align		4
        /*0118*/ 	.byte	0x01, 0x51
	.zero		2


	//----- nvinfo : EIATTR_MAXREG_COUNT
	.align		4
        /*011c*/ 	.byte	0x03, 0x1b
        /*011e*/ 	.short	0x00ff


	//----- nvinfo : EIATTR_NUM_BARRIERS
	.align		4
        /*0120*/ 	.byte	0x02, 0x4c
        /*0122*/ 	.byte	0x05
	.zero		1


	//----- nvinfo : EIATTR_INT_WARP_WIDE_INSTR_OFFSETS
	.align		4
        /*0124*/ 	.byte	0x04, 0x31
        /*0126*/ 	.short	(.L_52 - .L_51)


	//   ....[0]....
.L_51:
        /*0128*/ 	.word	0x00004eb0


	//   ....[1]....
        /*012c*/ 	.word	0x00004ef0


	//----- nvinfo : EIATTR_COOP_GROUP_MASK_REGIDS
	.align		4
.L_52:
        /*0130*/ 	.byte	0x04, 0x29
        /*0132*/ 	.short	(.L_54 - .L_53)


	//   ....[0]....
.L_53:
        /*0134*/ 	.word	0xffffffff


	//   ....[1]....
        /*0138*/ 	.word	0xffffffff


	//   ....[2]....
        /*013c*/ 	.word	0xffffffff


	//   ....[3]....
        /*0140*/ 	.word	0xffffffff


	//   ....[4]....
        /*0144*/ 	.word	0xffffffff


	//   ....[5]....
        /*0148*/ 	.word	0xffffffff


	//   ....[6]....
        /*014c*/ 	.word	0xffffffff


	//   ....[7]....
        /*0150*/ 	.word	0xffffffff


	//   ....[8]....
        /*0154*/ 	.word	0xffffffff


	//   ....[9]....
        /*0158*/ 	.word	0xffffffff


	//   ....[10]....
        /*015c*/ 	.word	0xffffffff


	//   ....[11]....
        /*0160*/ 	.word	0xffffffff


	//----- nvinfo : EIATTR_COOP_GROUP_INSTR_OFFSETS
	.align		4
.L_54:
        /*0164*/ 	.byte	0x04, 0x28
        /*0166*/ 	.short	(.L_56 - .L_55)


	//   ....[0]....
.L_55:
        /*0168*/ 	.word	0x00000150


	//   ....[1]....
        /*016c*/ 	.word	0x00000490


	//   ....[2]....
        /*0170*/ 	.word	0x00000600


	//   ....[3]....
        /*0174*/ 	.word	0x000007c0


	//   ....[4]....
        /*0178*/ 	.word	0x00000b70


	//   ....[5]....
        /*017c*/ 	.word	0x00000dd0


	//   ....[6]....
        /*0180*/ 	.word	0x00000e30


	//   ....[7]....
        /*0184*/ 	.word	0x00002620


	//   ....[8]....
        /*0188*/ 	.word	0x000028e0


	//   ....[9]....
        /*018c*/ 	.word	0x00004ae0


	//   ....[10]....
        /*0190*/ 	.word	0x00004d50


	//   ....[11]....
        /*0194*/ 	.word	0x00004fa0


	//----- nvinfo : EIATTR_VRC_CTA_INIT_COUNT
	.align		4
.L_56:
        /*0198*/ 	.byte	0x02, 0x4a
        /*019a*/ 	.byte	0x80
	.zero		1


	//----- nvinfo : EIATTR_MBARRIER_INSTR_OFFSETS
	.align		4
        /*019c*/ 	.byte	0x04, 0x39
        /*019e*/ 	.short	(.L_58 - .L_57)


	//   ....[0]....
.L_57:
        /*01a0*/ 	.word	0x000003c0
        /*01a4*/ 	.word	0x000000ff
        /*01a8*/ 	.word	0x00000000
        /*01ac*/ 	.short	0x0100
        /*01ae*/ 	.byte	0x05
	.zero		1


	//   ....[1]....
        /*01b0*/ 	.word	0x000003d0
        /*01b4*/ 	.word	0x000000ff
        /*01b8*/ 	.word	0x00000008
        /*01bc*/ 	.short	0x0100
        /*01be*/ 	.byte	0x05
	.zero		1


	//   ....[2]....
        /*01c0*/ 	.word	0x000003e0
        /*01c4*/ 	.word	0x000000ff
        /*01c8*/ 	.word	0x00000010
        /*01cc*/ 	.short	0x0100
        /*01ce*/ 	.byte	0x05
	.zero		1


	//   ....[3]....
        /*01d0*/ 	.word	0x000003f0
        /*01d4*/ 	.word	0x000000ff
        /*01d8*/ 	.word	0x00000018
        /*01dc*/ 	.short	0x0100
        /*01de*/ 	.byte	0x05
	.zero		1


	//   ....[4]....
        /*01e0*/ 	.word	0x00000400
        /*01e4*/ 	.word	0x000000ff
        /*01e8*/ 	.word	0x00000020
        /*01ec*/ 	.short	0x0100
        /*01ee*/ 	.byte	0x05
	.zero		1


	//   ....[5]....
        /*01f0*/ 	.word	0x00000410
        /*01f4*/ 	.word	0x000000ff
        /*01f8*/ 	.word	0x00000028
        /*01fc*/ 	.short	0x0100
        /*01fe*/ 	.byte	0x05
	.zero		1


	//   ....[6]....
        /*0200*/ 	.word	0x00000420
        /*0204*/ 	.word	0x000000ff
        /*0208*/ 	.word	0x00000030
        /*020c*/ 	.short	0x0100
        /*020e*/ 	.byte	0x05
	.zero		1


	//   ....[7]....
        /*0210*/ 	.word	0x00000430
        /*0214*/ 	.word	0x000000ff
        /*0218*/ 	.word	0x00000038
        /*021c*/ 	.short	0x0100
        /*021e*/ 	.byte	0x05
	.zero		1


	//   ....[8]....
        /*0220*/ 	.word	0x000005a0
        /*0224*/ 	.word	0x000000ff
        /*0228*/ 	.word	0x00000040
        /*022c*/ 	.short	0x0100
        /*022e*/ 	.byte	0x06
	.zero		1


	//   ....[9]....
        /*0230*/ 	.word	0x000005b0
        /*0234*/ 	.word	0x000000ff
        /*0238*/ 	.word	0x00000048
        /*023c*/ 	.short	0x0100
        /*023e*/ 	.byte	0x06
	.zero		1


	//   ....[10]....
        /*0240*/ 	.word	0x00000720
        /*0244*/ 	.word	0x000000ff
        /*0248*/ 	.word	0x00000050
        /*024c*/ 	.short	0x0100
        /*024e*/ 	.byte	0x06
	.zero		1


	//   ....[11]....
        /*0250*/ 	.word	0x00000730
        /*0254*/ 	.word	0x000000ff
        /*0258*/ 	.word	0x00000058
        /*025c*/ 	.short	0x0100
        /*025e*/ 	.byte	0x06
	.zero		1


	//   ....[12]....
        /*0260*/ 	.word	0x00000740
        /*0264*/ 	.word	0x000000ff
        /*0268*/ 	.word	0x00000060
        /*026c*/ 	.short	0x0100
        /*026e*/ 	.byte	0x06
	.zero		1


	//   ....[13]....
        /*0270*/ 	.word	0x00000750
        /*0274*/ 	.word	0x000000ff
        /*0278*/ 	.word	0x00000068
        /*027c*/ 	.short	0x0100
        /*027e*/ 	.byte	0x06
	.zero		1


	//   ....[14]....
        /*0280*/ 	.word	0x00000e90
        /*0284*/ 	.word	0x0000000e
        /*0288*/ 	.word	0x00000060
        /*028c*/ 	.short	0x010a
        /*028e*/ 	.byte	0xff
	.zero		1


	//   ....[15]....
        /*0290*/ 	.word	0x00000f70
        /*0294*/ 	.word	0x0000000e
        /*0298*/ 	.word	0x00000050
        /*029c*/ 	.short	0x0101
        /*029e*/ 	.byte	0xff
	.zero		1


	//   ....[16]....
        /*02a0*/ 	.word	0x000011a0
        /*02a4*/ 	.word	0x00000002
        /*02a8*/ 	.word	0x00000060
        /*02ac*/ 	.short	0x010a
        /*02ae*/ 	.byte	0xff
	.zero		1


	//   ....[17]....
        /*02b0*/ 	.word	0x000012c0
        /*02b4*/ 	.word	0x00000002
        /*02b8*/ 	.word	0x00000050
        /*02bc*/ 	.short	0x0101
        /*02be*/ 	.byte	0xff
	.zero		1


	//   ....[18]....
        /*02c0*/ 	.word	0x000012d0
        /*02c4*/ 	.word	0x00000003
        /*02c8*/ 	.word	0x00000060
        /*02cc*/ 	.short	0x010a
        /*02ce*/ 	.byte	0xff
	.zero		1


	//   ....[19]....
        /*02d0*/ 	.word	0x00001330
        /*02d4*/ 	.word	0x000000ff
        /*02d8*/ 	.word	0x00000050
        /*02dc*/ 	.short	0x010a
        /*02de*/ 	.byte	0x20
	.zero		1


	//   ....[20]....
        /*02e0*/ 	.word	0x000013b0
        /*02e4*/ 	.word	0x000000ff
        /*02e8*/ 	.word	0x00000060
        /*02ec*/ 	.short	0x0101
        /*02ee*/ 	.byte	0x20
	.zero		1


	//   ....[21]....
        /*02f0*/ 	.word	0x00001570
        /*02f4*/ 	.word	0x000000ff
        /*02f8*/ 	.word	0x00000020
        /*02fc*/ 	.short	0x010a
        /*02fe*/ 	.byte	0x05
	.zero		1


	//   ....[22]....
        /*0300*/ 	.word	0x000016e0
        /*0304*/ 	.word	0x000000ff
        /*0308*/ 	.word	0x00000020
        /*030c*/ 	.short	0x010a
        /*030e*/ 	.byte	0x05
	.zero		1


	//   ....[23]....
        /*0310*/ 	.word	0x00001840
        /*0314*/ 	.word	0x000000ff
        /*0318*/ 	.word	0x00000020
        /*031c*/ 	.short	0x010a
        /*031e*/ 	.byte	0x1f
	.zero		1


	//   ....[24]....
        /*0320*/ 	.word	0x00001890
        /*0324*/ 	.word	0x00000003
        /*0328*/ 	.word	0x00000050
        /*032c*/ 	.short	0x010a
        /*032e*/ 	.byte	0xff
	.zero		1


	//   ....[25]....
        /*0330*/ 	.word	0x00001920
        /*0334*/ 	.word	0x00000003
        /*0338*/ 	.word	0x00000060
        /*033c*/ 	.short	0x0101
        /*033e*/ 	.byte	0xff
	.zero		1


	//   ....[26]....
        /*0340*/ 	.word	0x00001a90
        /*0344*/ 	.word	0x000000ff
        /*0348*/ 	.word	0x00000020
        /*034c*/ 	.short	0x010a
        /*034e*/ 	.byte	0x05
	.zero		1


	//   ....[27]....
        /*0350*/ 	.word	0x00001b50
        /*0354*/ 	.word	0x000000ff
        /*0358*/ 	.word	0x00000050
        /*035c*/ 	.short	0x010a
        /*035e*/ 	.byte	0x0c
	.zero		1


	//   ....[28]....
        /*0360*/ 	.word	0x00001bd0
        /*0364*/ 	.word	0x000000ff
        /*0368*/ 	.word	0x00000060
        /*036c*/ 	.short	0x0101
        /*036e*/ 	.byte	0x0c
	.zero		1


	//   ....[29]....
        /*0370*/ 	.word	0x00002040
        /*0374*/ 	.word	0x000000ff
        /*0378*/ 	.word	0x00000000
        /*037c*/ 	.short	0x010a
        /*037e*/ 	.byte	0x11
	.zero		1


	//   ....[30]....
        /*0380*/ 	.word	0x00002060
        /*0384*/ 	.word	0x000000ff
        /*0388*/ 	.word	0x00000048
        /*038c*/ 	.short	0x010a
        /*038e*/ 	.byte	0x0c
	.zero		1


	//   ....[31]....
        /*0390*/ 	.word	0x00002080
        /*0394*/ 	.word	0x000000ff
        /*0398*/ 	.word	0x00000048
        /*039c*/ 	.short	0x010a
        /*039e*/ 	.byte	0x0c
	.zero		1


	//   ....[32]....
        /*03a0*/ 	.word	0x00002290
        /*03a4*/ 	.word	0x000000ff
        /*03a8*/ 	.word	0x00000000
        /*03ac*/ 	.short	0x010a
        /*03ae*/ 	.byte	0x0d
	.zero		1


	//   ....[33]....
        /*03b0*/ 	.word	0x000023f0
        /*03b4*/ 	.word	0x000000ff
        /*03b8*/ 	.word	0x00000000
        /*03bc*/ 	.short	0x010a
        /*03be*/ 	.byte	0x10
	.zero		1


	//   ....[34]....
        /*03c0*/ 	.word	0x00002480
        /*03c4*/ 	.word	0x000000ff
        /*03c8*/ 	.word	0x00000048
        /*03cc*/ 	.short	0x010a
        /*03ce*/ 	.byte	0x0c
	.zero		1


	//   ....[35]....
        /*03d0*/ 	.word	0x00002490
        /*03d4*/ 	.word	0x00000003
        /*03d8*/ 	.word	0x00000050
        /*03dc*/ 	.short	0x010a
        /*03de*/ 	.byte	0xff
	.zero		1


	//   ....[36]....
        /*03e0*/ 	.word	0x00002540
        /*03e4*/ 	.word	0x00000003
        /*03e8*/ 	.word	0x00000060
        /*03ec*/ 	.short	0x0101
        /*03ee*/ 	.byte	0xff
	.zero		1


	//   ....[37]....
        /*03f0*/ 	.word	0x000025b0
        /*03f4*/ 	.word	0x000000ff
        /*03f8*/ 	.word	0x00000048
        /*03fc*/ 	.short	0x010a
        /*03fe*/ 	.byte	0x0c
	.zero		1


	//   ....[38]....
        /*0400*/ 	.word	0x00002950
        /*0404*/ 	.word	0x00000003
        /*0408*/ 	.word	0x00000050
        /*040c*/ 	.short	0x010a
        /*040e*/ 	.byte	0xff
	.zero		1


	//   ....[39]....
        /*0410*/ 	.word	0x000029b0
        /*0414*/ 	.word	0x00000003
        /*0418*/ 	.word	0x00000060
        /*041c*/ 	.short	0x0101
        /*041e*/ 	.byte	0xff
	.zero		1


	//   ....[40]....
        /*0420*/ 	.word	0x00002d50
        /*0424*/ 	.word	0x00000003
        /*0428*/ 	.word	0x00000040
        /*042c*/ 	.short	0x010a
        /*042e*/ 	.byte	0xff
	.zero		1


	//   ....[41]....
        /*0430*/ 	.word	0x000033b0
        /*0434*/ 	.word	0x00000003
        /*0438*/ 	.word	0x00000048
        /*043c*/ 	.short	0x0101
        /*043e*/ 	.byte	0xff
	.zero		1


	//   ....[42]....
        /*0440*/ 	.word	0x00004aa0
        /*0444*/ 	.word	0x00000005
        /*0448*/ 	.word	0x00000050
        /*044c*/ 	.short	0x010a
        /*044e*/ 	.byte	0xff
	.zero		1


	//   ....[43]....
        /*0450*/ 	.word	0x00004b50
        /*0454*/ 	.word	0x00000005
        /*0458*/ 	.word	0x00000060
        /*045c*/ 	.short	0x0101
        /*045e*/ 	.byte	0xff
	.zero		1


	//   ....[44]....
        /*0460*/ 	.word	0x00004ff0
        /*0464*/ 	.word	0x0000000e
        /*0468*/ 	.word	0x00000060
        /*046c*/ 	.short	0x010a
        /*046e*/ 	.byte	0xff
	.zero		1


	//   ....[45]....
        /*0470*/ 	.word	0x00005050
        /*0474*/ 	.word	0x00000002
        /*0478*/ 	.word	0x00000060
        /*047c*/ 	.short	0x010a
        /*047e*/ 	.byte	0xff
	.zero		1


	//   ....[46]....
        /*0480*/ 	.word	0x000050b0
        /*0484*/ 	.word	0x00000003
        /*0488*/ 	.word	0x00000060
        /*048c*/ 	.short	0x010a
        /*048e*/ 	.byte	0xff
	.zero		1


	//   ....[47]....
        /*0490*/ 	.word	0x00005110
        /*0494*/ 	.word	0x00000000
        /*0498*/ 	.word	0x00000050
        /*049c*/ 	.short	0x010a
        /*049e*/ 	.byte	0xff
	.zero		1


	//   ....[48]....
        /*04a0*/ 	.word	0x00005190
        /*04a4*/ 	.word	0x00000003
        /*04a8*/ 	.word	0x00000020
        /*04ac*/ 	.short	0x010a
        /*04ae*/ 	.byte	0xff
	.zero		1


	//   ....[49]....
        /*04b0*/ 	.word	0x000051f0
        /*04b4*/ 	.word	0x00000003
        /*04b8*/ 	.word	0x00000050
        /*04bc*/ 	.short	0x010a
        /*04be*/ 	.byte	0xff
	.zero		1


	//   ....[50]....
        /*04c0*/ 	.word	0x00005270
        /*04c4*/ 	.word	0x00000000
        /*04c8*/ 	.word	0x00000020
        /*04cc*/ 	.short	0x010a
        /*04ce*/ 	.byte	0xff
	.zero		1


	//   ....[51]....
        /*04d0*/ 	.word	0x000052d0
        /*04d4*/ 	.word	0x00000002
        /*04d8*/ 	.word	0x00000050
        /*04dc*/ 	.short	0x010a
        /*04de*/ 	.byte	0xff
	.zero		1


	//   ....[52]....
        /*04e0*/ 	.word	0x00005350
        /*04e4*/ 	.word	0x00000000
        /*04e8*/ 	.word	0x00000048
        /*04ec*/ 	.short	0x010a
        /*04ee*/ 	.byte	0xff
	.zero		1


	//   ....[53]....
        /*04f0*/ 	.word	0x000053d0
        /*04f4*/ 	.word	0x00000000
        /*04f8*/ 	.word	0x00000000
        /*04fc*/ 	.short	0x010a
        /*04fe*/ 	.byte	0xff
	.zero		1


	//   ....[54]....
        /*0500*/ 	.word	0x00005440
        /*0504*/ 	.word	0x00000003
        /*0508*/ 	.word	0x00000050
        /*050c*/ 	.short	0x010a
        /*050e*/ 	.byte	0xff
	.zero		1


	//   ....[55]....
        /*0510*/ 	.word	0x000054c0
        /*0514*/ 	.word	0x00000000
        /*0518*/ 	.word	0x00000048
        /*051c*/ 	.short	0x010a
        /*051e*/ 	.byte	0xff
	.zero		1


	//   ....[56]....
        /*0520*/ 	.word	0x00005510
        /*0524*/ 	.word	0x00000003
        /*0528*/ 	.word	0x00000050
        /*052c*/ 	.short	0x010a
        /*052e*/ 	.byte	0xff
	.zero		1


	//   ....[57]....
        /*0530*/ 	.word	0x00005570
        /*0534*/ 	.word	0x00000003
        /*0538*/ 	.word	0x00000040
        /*053c*/ 	.short	0x010a
        /*053e*/ 	.byte	0xff
	.zero		1


	//   ....[58]....
        /*0540*/ 	.word	0x000055d0
        /*0544*/ 	.word	0x00000005
        /*0548*/ 	.word	0x00000050
        /*054c*/ 	.short	0x010a
        /*054e*/ 	.byte	0xff
	.zero		1


	//----- nvinfo : EIATTR_NUM_MBARRIERS
	.align		4
.L_58:
        /*0550*/ 	.byte	0x03, 0x38
        /*0552*/ 	.short	0x000e


	//----- nvinfo : EIATTR_EXIT_INSTR_OFFSETS
	.align		4
        /*0554*/ 	.byte	0x04, 0x1c
        /*0556*/ 	.short	(.L_60 - .L_59)


	//   ....[0]....
.L_59:
        /*0558*/ 	.word	0x000025e0


	//   ....[1]....
        /*055c*/ 	.word	0x00004fd0


	//----- nvinfo : EIATTR_MAX_THREADS
	.align		4
.L_60:
        /*0560*/ 	.byte	0x04, 0x05
        /*0562*/ 	.short	(.L_62 - .L_61)
.L_61:
        /*0564*/ 	.word	0x000000e0
        /*0568*/ 	.word	0x00000001
        /*056c*/ 	.word	0x00000001


	//----- nvinfo : EIATTR_CRS_STACK_SIZE
	.align		4
.L_62:
        /*0570*/ 	.byte	0x04, 0x1e
        /*0572*/ 	.short	(.L_64 - .L_63)
.L_63:
        /*0574*/ 	.word	0x00000000


	//----- nvinfo : EIATTR_CBANK_PARAM_SIZE
	.align		4
.L_64:
        /*0578*/ 	.byte	0x03, 0x19
        /*057a*/ 	.short	0x0404


	//----- nvinfo : EIATTR_PARAM_CBANK
	.align		4
        /*057c*/ 	.byte	0x04, 0x0a
        /*057e*/ 	.short	(.L_66 - .L_65)
	.align		4
.L_65:
        /*0580*/ 	.word	index@(.nv.constant0.kernel_cutlass_kernel_cudnngrouped_gemmgrouped_gemm_swiglugrouped_gemm_swiglu_quantBlockScaledContiguousGroupedGemmKernel_object_at__TiledMMA_ThrLayoutVMNK11110000_PermutationMNK____MMAAt_0)
        /*0584*/ 	.short	0x0380
        /*0586*/ 	.short	0x0404


	//----- nvinfo : EIATTR_SW_WAR
	.align		4
.L_66:
        /*0588*/ 	.byte	0x04, 0x36
        /*058a*/ 	.short	(.L_68 - .L_67)
.L_67:
        /*058c*/ 	.word	0x00000008
.L_68:


//--------------------- .nv.compat                --------------------------
	.section	.nv.compat,"",@"SHT_CUDA_COMPAT_INFO"
	.align	4
        /*0000*/ 	.byte	0x02, 0x02, 0x02, 0x00, 0x02, 0x05, 0x05, 0x00, 0x02, 0x03, 0x01, 0x00, 0x02, 0x06, 0x01, 0x00


//--------------------- .nv.callgraph             --------------------------
	.section	.nv.callgraph,"",@"SHT_CUDA_CALLGRAPH"
	.align	4
	.sectionentsize	8
	.align		4
        /*0000*/ 	.word	0x00000000
	.align		4
        /*0004*/ 	.word	0xffffffff
	.align		4
        /*0008*/ 	.word	0x00000000
	.align		4
        /*000c*/ 	.word	0xfffffffe
	.align		4
        /*0010*/ 	.word	0x00000000
	.align		4
        /*0014*/ 	.word	0xfffffffd
	.align		4
        /*0018*/ 	.word	0x00000000
	.align		4
        /*001c*/ 	.word	0xfffffffc


//--------------------- .text.kernel_cutlass_kernel_cudnngrouped_gemmgrouped_gemm_swiglugrouped_gemm_swiglu_quantBlockScaledContiguousGroupedGemmKernel_object_at__TiledMMA_ThrLayoutVMNK11110000_PermutationMNK____MMAAt_0 --------------------------
	.section	.text.kernel_cutlass_kernel_cudnngrouped_gemmgrouped_gemm_swiglugrouped_gemm_swiglu_quantBlockScaledContiguousGroupedGemmKernel_object_at__TiledMMA_ThrLayoutVMNK11110000_PermutationMNK____MMAAt_0,"ax",@progbits
	.align	128
        .global         kernel_cutlass_kernel_cudnngrouped_gemmgrouped_gemm_swiglugrouped_gemm_swiglu_quantBlockScaledContiguousGroupedGemmKernel_object_at__TiledMMA_ThrLayoutVMNK11110000_PermutationMNK____MMAAt_0
        .type           kernel_cutlass_kernel_cudnngrouped_gemmgrouped_gemm_swiglugrouped_gemm_swiglu_quantBlockScaledContiguousGroupedGemmKernel_object_at__TiledMMA_ThrLayoutVMNK11110000_PermutationMNK____MMAAt_0,@function
        .size           kernel_cutlass_kernel_cudnngrouped_gemmgrouped_gemm_swiglugrouped_gemm_swiglu_quantBlockScaledContiguousGroupedGemmKernel_object_at__TiledMMA_ThrLayoutVMNK11110000_PermutationMNK____MMAAt_0,(.L_x_96 - kernel_cutlass_kernel_cudnngrouped_gemmgrouped_gemm_swiglugrouped_gemm_swiglu_quantBlockScaledContiguousGroupedGemmKernel_object_at__TiledMMA_ThrLayoutVMNK11110000_PermutationMNK____MMAAt_0)
        .other          kernel_cutlass_kernel_cudnngrouped_gemmgrouped_gemm_swiglugrouped_gemm_swiglu_quantBlockScaledContiguousGroupedGemmKernel_object_at__TiledMMA_ThrLayoutVMNK11110000_PermutationMNK____MMAAt_0,@"STO_CUDA_ENTRY STV_DEFAULT"
kernel_cutlass_kernel_cudnngrouped_gemmgrouped_gemm_swiglugrouped_gemm_swiglu_quantBlockScaledContiguousGroupedGemmKernel_object_at__TiledMMA_ThrLayoutVMNK11110000_PermutationMNK____MMAAt_0:
.text.kernel_cutlass_kernel_cudnngrouped_gemmgrouped_gemm_swiglugrouped_gemm_swiglu_quantBlockScaledContiguousGroupedGemmKernel_object_at__TiledMMA_ThrLayoutVMNK11110000_PermutationMNK____MMAAt_0:
[----:B------:R-:W1:Y:S01]  /*0000*/  LDC R1, c[0x0][0x37c] ;  /* 0x0000df00ff017b82 */ /* 0x000e620000000800 */
[----:B------:R-:W2:Y:S01]  /*0010*/  S2R R3, SR_TID.Y ;  /* 0x0000000000037919 */ /* 0x000ea20000002200 */
[----:B------:R-:W3:Y:S06]  /*0020*/  LDCU UR5, c[0x0][0x360] ;  /* 0x00006c00ff0577ac */ /* 0x000eec0008000800 */
[----:B------:R-:W4:Y:S01]  /*0030*/  S2UR UR32, SR_CgaCtaId ;  /* 0x00000000002079c3 */ /* 0x000f220000008800 */
[----:B------:R-:W2:Y:S01]  /*0040*/  S2R R0, SR_TID.Z ;  /* 0x0000000000007919 */ /* 0x000ea20000002300 */
[----:B------:R-:W2:Y:S01]  /*0050*/  LDCU UR4, c[0x0][0x364] ;  /* 0x00006c80ff0477ac */ /* 0x000ea20008000800 */
[----:B------:R-:W3:Y:S01]  /*0060*/  S2R R66, SR_TID.X ;  /* 0x0000000000427919 */ /* 0x000ee20000002100 */
[----:B------:R-:W5:Y:S01]  /*0070*/  LDCU.U8 UR8, c[0x0][0x382] ;  /* 0x00007040ff0877ac */ /* 0x000f620008000000 */
[----:B------:R-:W4:Y:S01]  /*0080*/  LDCU UR6, c[0x0][0x36c] ;  /* 0x00006d80ff0677ac */ /* 0x000f220008000800 */
[----:B------:R-:W-:Y:S01]  /*0090*/  UMOV UR14, 0x1 ;  /* 0x00000001000e7882 */ /* 0x000fe20000000000 */
[----:B----4-:R-:W-:-:S02]  /*00a0*/  ULEA.HI UR7, UR32, UR32, URZ, 0x1 ;  /* 0x0000002020077291 */ /* 0x010fc4000f8f08ff */
[----:B-----5:R-:W-:Y:S02]  /*00b0*/  ULOP3.LUT UR8, UR8, 0x1, URZ, 0xc0, !UPT ;  /* 0x0000000108087892 */ /* 0x020fe4000f8ec0ff */
[----:B------:R-:W-:Y:S02]  /*00c0*/  ULOP3.LUT UR7, UR7, 0xfffffffe, URZ, 0xc0, !UPT ;  /* 0xfffffffe07077892 */ /* 0x000fe4000f8ec0ff */
[----:B------:R-:W-:Y:S02]  /*00d0*/  UISETP.EQ.U32.AND UP3, UPT, UR6, 0x1, UPT ;  /* 0x000000010600788c */ /* 0x000fe4000bf62070 */
[----:B------:R-:W-:Y:S01]  /*00e0*/  UIADD3 UR15, UPT, UPT, -UR7, UR32, URZ ;  /* 0x00000020070f7290 */ /* 0x000fe2000fffe1ff */
[----:B--2---:R-:W-:Y:S01]  /*00f0*/  IMAD R3, R0, UR4, R3 ;  /* 0x0000000400037c24 */ /* 0x004fe2000f8e0203 */
[----:B------:R-:W-:Y:S02]  /*0100*/  UISETP.NE.U32.AND UP6, UPT, UR8, 0x1, UPT ;  /* 0x000000010800788c */ /* 0x000fe4000bfc5070 */
[----:B------:R-:W-:Y:S01]  /*0110*/  USHF.L.U32 UR21, UR14, UR15, URZ ;  /* 0x0000000f0e157299 */ /* 0x000fe200080006ff */
[----:B---3--:R-:W-:Y:S01]  /*0120*/  IMAD R82, R3, UR5, R66 ;  /* 0x0000000503527c24 */ /* 0x008fe2000f8e0242 */
[----:B------:R-:W2:Y:S04]  /*0130*/  LDCU.U8 UR5, c[0x0][0x381] ;  /* 0x00007020ff0577ac */ /* 0x000ea80008000000 */
[----:B------:R-:W-:-:S06]  /*0140*/  SHF.R.U32.HI R82, RZ, 0x5, R82 ;  /* 0x00000005ff527819 */ /* 0x000fcc0000011652 */
[----:B------:R-:W3:Y:S01]  /*0150*/  SHFL.IDX PT, R82, R82, RZ, 0x1f ;  /* 0x00001fff52527589 */ /* 0x000ee200000e0000 */
[----:B--2---:R-:W-:-:S04]  /*0160*/  ULOP3.LUT UR5, UR5, 0x1, URZ, 0xc0, !UPT ;  /* 0x0000000105057892 */ /* 0x004fc8000f8ec0ff */
[----:B------:R-:W-:Y:S01]  /*0170*/  UISETP.NE.U32.AND UP5, UPT, UR5, 0x1, UPT ;  /* 0x000000010500788c */ /* 0x000fe2000bfa5070 */
[C---:B---3--:R-:W-:Y:S02]  /*0180*/  R2UR UR4, R82.reuse ;  /* 0x00000000520472ca */ /* 0x048fe400000e0000 */
[----:B------:R-:W-:-:S11]  /*0190*/  ISETP.NE.AND P0, PT, R82, 0x5, PT ;  /* 0x000000055200780c */ /* 0x000fd60003f05270 */
[----:B------:R-:W-:Y:S02]  /*01a0*/  UISETP.NE.AND UP4, UPT, UR4, URZ, UPT ;  /* 0x000000ff0400728c */ /* 0x000fe4000bf85270 */
[----:B-1----:R-:W-:Y:S09]  /*01b0*/  @P0 BRA `(.L_x_0) ;  /* 0x0000000000500947 */ /* 0x002ff20003800000 */
[----:B------:R-:W1:Y:S02]  /*01c0*/  LDCU.64 UR4, c[0x0][0x348] ;  /* 0x00006900ff0477ac */ /* 0x000e640008000a00 */
[----:B-1----:R-:W-:Y:S02]  /*01d0*/  UIADD3 UR16, UP2, UPT, UR4, 0x40, URZ ;  /* 0x0000004004107890 */ /* 0x002fe4000ff5e0ff */
[----:B------:R-:W-:Y:S02]  /*01e0*/  UIADD3 UR12, UP1, UPT, UR4, 0xc0, URZ ;  /* 0x000000c0040c7890 */ /* 0x000fe4000ff3e0ff */
[----:B------:R-:W-:Y:S02]  /*01f0*/  UIADD3 UR10, UP0, UPT, UR4, 0x140, URZ ;  /* 0x00000140040a7890 */ /* 0x000fe4000ff1e0ff */
[----:B------:R-:W-:Y:S02]  /*0200*/  UIADD3.X UR17, UPT, UPT, URZ, UR5, URZ, UP2, !UPT ;  /* 0x00000005ff117290 */ /* 0x000fe400097fe4ff */
[----:B------:R-:W-:-:S02]  /*0210*/  UIADD3 UR8, UP2, UPT, UR4, 0x1c0, URZ ;  /* 0x000001c004087890 */ /* 0x000fc4000ff5e0ff */
[----:B------:R-:W-:Y:S02]  /*0220*/  UIADD3.X UR13, UPT, UPT, URZ, UR5, URZ, UP1, !UPT ;  /* 0x00000005ff0d7290 */ /* 0x000fe40008ffe4ff */
[----:B------:R-:W-:Y:S02]  /*0230*/  UIADD3 UR6, UP1, UPT, UR4, 0x240, URZ ;  /* 0x0000024004067890 */ /* 0x000fe4000ff3e0ff */
[----:B------:R-:W-:Y:S01]  /*0240*/  UIADD3.X UR11, UPT, UPT, URZ, UR5, URZ, UP0, !UPT ;  /* 0x00000005ff0b7290 */ /* 0x000fe200087fe4ff */
[----:B------:R1:W-:Y:S01]  /*0250*/  UTMACCTL.PF [UR16] ;  /* 0x00000000100079b9 */ /* 0x0003e20008040000 */
[----:B------:R-:W-:-:S03]  /*0260*/  UIADD3 UR4, UP0, UPT, UR4, 0x2c0, URZ ;  /* 0x000002c004047890 */ /* 0x000fc6000ff1e0ff */
[----:B------:R1:W-:Y:S01]  /*0270*/  UTMACCTL.PF [UR12] ;  /* 0x000000000c0079b9 */ /* 0x0003e20008040000 */
[----:B------:R-:W-:-:S03]  /*0280*/  UIADD3.X UR9, UPT, UPT, URZ, UR5, URZ, UP2, !UPT ;  /* 0x00000005ff097290 */ /* 0x000fc600097fe4ff */
[----:B------:R1:W-:Y:S01]  /*0290*/  UTMACCTL.PF [UR10] ;  /* 0x000000000a0079b9 */ /* 0x0003e20008040000 */
[----:B------:R-:W-:Y:S02]  /*02a0*/  UIADD3.X UR7, UPT, UPT, URZ, UR5, URZ, UP1, !UPT ;  /* 0x00000005ff077290 */ /* 0x000fe40008ffe4ff */
[----:B------:R-:W-:-:S03]  /*02b0*/  UIADD3.X UR5, UPT, UPT, URZ, UR5, URZ, UP0, !UPT ;  /* 0x00000005ff057290 */ /* 0x000fc600087fe4ff */
[----:B------:R1:W-:Y:S04]  /*02c0*/  UTMACCTL.PF [UR8] ;  /* 0x00000000080079b9 */ /* 0x0003e80008040000 */
[----:B------:R1:W-:Y:S02]  /*02d0*/  UTMACCTL.PF [UR6] ;  /* 0x00000000060079b9 */ /* 0x0003e40008040000 */
[----:B------:R1:W-:Y:S02]  /*02e0*/  UTMACCTL.PF [UR4] ;  /* 0x00000000040079b9 */ /* 0x0003e40008040000 */
[----:B-1----:R-:W-:Y:S01]  /*02f0*/  NOP ;  /* 0x0000000000007918 */ /* 0x002fe20000000000 */
.L_x_0:
[----:B------:R-:W-:Y:S05]  /*0300*/  BRA.U UP4, `(.L_x_1) ;  /* 0x0000000104507547 */ /* 0x000fea000b800000 */
[----:B------:R-:W-:Y:S01]  /*0310*/  UMOV UR5, 0x400 ;  /* 0x0000040000057882 */ /* 0x000fe20000000000 */
[----:B------:R-:W-:Y:S01]  /*0320*/  UMOV UR6, 0x1 ;  /* 0x0000000100067882 */ /* 0x000fe20000000000 */
[----:B------:R-:W-:Y:S02]  /*0330*/  ULEA UR5, UR32, UR5, 0x18 ;  /* 0x0000000520057291 */ /* 0x000fe4000f8ec0ff */
[----:B------:R-:W-:-:S04]  /*0340*/  UIADD3 UR6, UPT, UPT, -UR6, 0x100000, URZ ;  /* 0x0010000006067890 */ /* 0x000fc8000fffe1ff */
[----:B------:R-:W-:Y:S02]  /*0350*/  USHF.L.U32 UR7, UR6, 0xb, URZ ;  /* 0x0000000b06077899 */ /* 0x000fe400080006ff */
[----:B------:R-:W-:Y:S01]  /*0360*/  USHF.L.U32 UR6, UR6, 0x1, URZ ;  /* 0x0000000106067899 */ /* 0x000fe200080006ff */
[----:B------:R-:W-:Y:S02]  /*0370*/  UMOV UR4, 0x2 ;  /* 0x0000000200047882 */ /* 0x000fe40000000000 */
[----:B------:R-:W-:-:S04]  /*0380*/  UIADD3 UR8, UPT, UPT, -UR4, 0x100000, URZ ;  /* 0x0010000004087890 */ /* 0x000fc8000fffe1ff */
[----:B------:R-:W-:Y:S02]  /*0390*/  USHF.L.U32 UR9, UR8, 0xb, URZ ;  /* 0x0000000b08097899 */ /* 0x000fe400080006ff */
[----:B------:R-:W-:Y:S01]  /*03a0*/  USHF.L.U32 UR8, UR8, 0x1, URZ ;  /* 0x0000000108087899 */ /* 0x000fe200080006ff */
[----:B------:R-:W1:Y:S02]  /*03b0*/  FENCE.VIEW.ASYNC.S ;  /* 0x00000000000073c6 */ /* 0x000e640000000000 */
[----:B-1----:R1:W2:Y:S01]  /*03c0*/  SYNCS.EXCH.64 URZ, [UR5], UR6 ;  /* 0x0000000605ff75b2 */ /* 0x0022a20008000100 */
[----:B------:R1:W3:Y:S01]  /*03d0*/  SYNCS.EXCH.64 URZ, [UR5+0x8], UR6 ;  /* 0x0000080605ff75b2 */ /* 0x0002e20008000100 */
[----:B------:R1:W4:Y:S01]  /*03e0*/  SYNCS.EXCH.64 URZ, [UR5+0x10], UR6 ;  /* 0x0000100605ff75b2 */ /* 0x0003220008000100 */
[----:B------:R1:W1:Y:S06]  /*03f0*/  SYNCS.EXCH.64 URZ, [UR5+0x18], UR6 ;  /* 0x0000180605ff75b2 */ /* 0x00026c0008000100 */
[----:B------:R1:W1:Y:S01]  /*0400*/  SYNCS.EXCH.64 URZ, [UR5+0x20], UR8 ;  /* 0x0000200805ff75b2 */ /* 0x0002620008000100 */
[----:B------:R1:W1:Y:S01]  /*0410*/  SYNCS.EXCH.64 URZ, [UR5+0x28], UR8 ;  /* 0x0000280805ff75b2 */ /* 0x0002620008000100 */
[----:B------:R1:W1:Y:S01]  /*0420*/  SYNCS.EXCH.64 URZ, [UR5+0x30], UR8 ;  /* 0x0000300805ff75b2 */ /* 0x0002620008000100 */
[----:B------:R1:W1:Y:S01]  /*0430*/  SYNCS.EXCH.64 URZ, [UR5+0x38], UR8 ;  /* 0x0000380805ff75b2 */ /* 0x0002620008000100 */
[----:B------:R-:W-:Y:S01]  /*0440*/  NOP ;  /* 0x0000000000007918 */ /* 0x000fe20000000000 */
.L_x_1:
[----:B------:R-:W-:Y:S01]  /*0450*/  NOP ;  /* 0x0000000000007918 */ /* 0x000fe20000000000 */
[----:B------:R-:W-:Y:S05]  /*0460*/  BRA.U !UP3, `(.L_x_2) ;  /* 0x000000010b087547 */ /* 0x000fea000b800000 */
[----:B-1234-:R-:W-:Y:S01]  /*0470*/  UCGABAR_ARV ;  /* 0x00000000000079c7 */ /* 0x01efe20008000000 */
[----:B------:R-:W-:Y:S05]  /*0480*/  BRA `(.L_x_3) ;  /* 0x0000000000047947 */ /* 0x000fea0003800000 */
.L_x_2:
[----:B-1234-:R-:W-:Y:S01]  /*0490*/  NOP ;  /* 0x0000000000007918 */ /* 0x01efe20000000000 */
.L_x_3:
[----:B------:R-:W-:Y:S05]  /*04a0*/  BRA.U !UP3, `(.L_x_4) ;  /* 0x000000010b0c7547 */ /* 0x000fea000b800000 */
[----:B------:R-:W-:Y:S01]  /*04b0*/  UCGABAR_WAIT ;  /* 0x0000000000007dc7 */ /* 0x000fe20008000000 */
[----:B------:R-:W-:Y:S01]  /*04c0*/  CCTL.IVALL ;  /* 0x00000000ff00798f */ /* 0x000fe20002000000 */
[----:B------:R-:W-:Y:S05]  /*04d0*/  BRA `(.L_x_5) ;  /* 0x0000000000047947 */ /* 0x000fea0003800000 */
.L_x_4:
[----:B------:R-:W-:Y:S06]  /*04e0*/  BAR.SYNC.DEFER_BLOCKING 0x0 ;  /* 0x0000000000007b1d */ /* 0x000fec0000010000 */
.L_x_5:
[----:B------:R-:W-:Y:S01]  /*04f0*/  @!UP4 UMOV UR6, 0x400 ;  /* 0x000004000006c882 */ /* 0x000fe20000000000 */
[----:B------:R-:W-:Y:S01]  /*0500*/  UMOV UR5, 0x1 ;  /* 0x0000000100057882 */ /* 0x000fe20000000000 */
[----:B------:R-:W-:Y:S01]  /*0510*/  UMOV UR4, 0x4 ;  /* 0x0000000400047882 */ /* 0x000fe20000000000 */
[----:B------:R-:W-:Y:S02]  /*0520*/  @!UP4 ULEA UR6, UR32, UR6, 0x18 ;  /* 0x000000062006c291 */ /* 0x000fe4000f8ec0ff */
[----:B------:R-:W-:-:S04]  /*0530*/  @!UP4 UIADD3 UR8, UPT, UPT, -UR5, 0x100000, URZ ;  /* 0x001000000508c890 */ /* 0x000fc8000fffe1ff */
[----:B------:R-:W-:Y:S02]  /*0540*/  @!UP4 USHF.L.U32 UR9, UR8, 0xb, URZ ;  /* 0x0000000b0809c899 */ /* 0x000fe400080006ff */
[----:B------:R-:W-:Y:S02]  /*0550*/  @!UP4 USHF.L.U32 UR8, UR8, 0x1, URZ ;  /* 0x000000010808c899 */ /* 0x000fe400080006ff */
[----:B------:R-:W-:-:S04]  /*0560*/  @!UP4 UIADD3 UR4, UPT, UPT, -UR4, 0x100000, URZ ;  /* 0x001000000404c890 */ /* 0x000fc8000fffe1ff */
[----:B------:R-:W-:Y:S02]  /*0570*/  @!UP4 USHF.L.U32 UR5, UR4, 0xb, URZ ;  /* 0x0000000b0405c899 */ /* 0x000fe400080006ff */
[----:B------:R-:W-:Y:S01]  /*0580*/  @!UP4 USHF.L.U32 UR4, UR4, 0x1, URZ ;  /* 0x000000010404c899 */ /* 0x000fe200080006ff */
[----:B------:R-:W1:Y:S03]  /*0590*/  FENCE.VIEW.ASYNC.S ;  /* 0x00000000000073c6 */ /* 0x000e660000000000 */
[----:B-1----:R1:W2:Y:S08]  /*05a0*/  @!UP4 SYNCS.EXCH.64 URZ, [UR6+0x40], UR8 ;  /* 0x0000400806ffc5b2 */ /* 0x0022b00008000100 */
[----:B------:R1:W3:Y:S01]  /*05b0*/  @!UP4 SYNCS.EXCH.64 URZ, [UR6+0x48], UR4 ;  /* 0x0000480406ffc5b2 */ /* 0x0002e20008000100 */
[----:B------:R-:W-:Y:S01]  /*05c0*/  NOP ;  /* 0x0000000000007918 */ /* 0x000fe20000000000 */
[----:B------:R-:W-:Y:S05]  /*05d0*/  BRA.U !UP3, `(.L_x_6) ;  /* 0x000000010b087547 */ /* 0x000fea000b800000 */
[----:B--23--:R-:W-:Y:S01]  /*05e0*/  UCGABAR_ARV ;  /* 0x00000000000079c7 */ /* 0x00cfe20008000000 */
[----:B------:R-:W-:Y:S05]  /*05f0*/  BRA `(.L_x_7) ;  /* 0x0000000000047947 */ /* 0x000fea0003800000 */
.L_x_6:
[----:B--23--:R-:W-:Y:S01]  /*0600*/  NOP ;  /* 0x0000000000007918 */ /* 0x00cfe20000000000 */
.L_x_7:
[----:B------:R-:W-:Y:S05]  /*0610*/  BRA.U !UP3, `(.L_x_8) ;  /* 0x000000010b0c7547 */ /* 0x000fea000b800000 */
[----:B------:R-:W-:Y:S01]  /*0620*/  UCGABAR_WAIT ;  /* 0x0000000000007dc7 */ /* 0x000fe20008000000 */
[----:B------:R-:W-:Y:S01]  /*0630*/  CCTL.IVALL ;  /* 0x00000000ff00798f */ /* 0x000fe20002000000 */
[----:B------:R-:W-:Y:S05]  /*0640*/  BRA `(.L_x_9) ;  /* 0x0000000000047947 */ /* 0x000fea0003800000 */
.L_x_8:
[----:B------:R-:W-:Y:S06]  /*0650*/  BAR.SYNC.DEFER_BLOCKING 0x0 ;  /* 0x0000000000007b1d */ /* 0x000fec0000010000 */
.L_x_9:
[----:B------:R-:W-:Y:S05]  /*0660*/  BRA.U UP4, `(.L_x_10) ;  /* 0x0000000104407547 */ /* 0x000fea000b800000 */
[----:B-1----:R-:W-:Y:S01]  /*0670*/  UMOV UR6, 0x400 ;  /* 0x0000040000067882 */ /* 0x002fe20000000000 */
[----:B------:R-:W-:Y:S01]  /*0680*/  UMOV UR5, 0x20 ;  /* 0x0000002000057882 */ /* 0x000fe20000000000 */
[----:B------:R-:W-:Y:S01]  /*0690*/  UMOV UR4, 0xc0 ;  /* 0x000000c000047882 */ /* 0x000fe20000000000 */
[----:B------:R-:W-:Y:S02]  /*06a0*/  ULEA UR6, UR32, UR6, 0x18 ;  /* 0x0000000620067291 */ /* 0x000fe4000f8ec0ff */
[----:B------:R-:W-:-:S04]  /*06b0*/  UIADD3 UR8, UPT, UPT, -UR5, 0x100000, URZ ;  /* 0x0010000005087890 */ /* 0x000fc8000fffe1ff */
[----:B------:R-:W-:Y:S02]  /*06c0*/  USHF.L.U32 UR9, UR8, 0xb, URZ ;  /* 0x0000000b08097899 */ /* 0x000fe400080006ff */
[----:B------:R-:W-:Y:S02]  /*06d0*/  USHF.L.U32 UR8, UR8, 0x1, URZ ;  /* 0x0000000108087899 */ /* 0x000fe400080006ff */
[----:B------:R-:W-:-:S04]  /*06e0*/  UIADD3 UR4, UPT, UPT, -UR4, 0x100000, URZ ;  /* 0x0010000004047890 */ /* 0x000fc8000fffe1ff */
[----:B------:R-:W-:Y:S02]  /*06f0*/  USHF.L.U32 UR5, UR4, 0xb, URZ ;  /* 0x0000000b04057899 */ /* 0x000fe400080006ff */
[----:B------:R-:W-:Y:S01]  /*0700*/  USHF.L.U32 UR4, UR4, 0x1, URZ ;  /* 0x0000000104047899 */ /* 0x000fe200080006ff */
[----:B------:R-:W1:Y:S03]  /*0710*/  FENCE.VIEW.ASYNC.S ;  /* 0x00000000000073c6 */ /* 0x000e660000000000 */
[----:B-1----:R2:W3:Y:S01]  /*0720*/  SYNCS.EXCH.64 URZ, [UR6+0x50], UR8 ;  /* 0x0000500806ff75b2 */ /* 0x0024e20008000100 */
[----:B------:R2:W4:Y:S07]  /*0730*/  SYNCS.EXCH.64 URZ, [UR6+0x58], UR8 ;  /* 0x0000580806ff75b2 */ /* 0x00052e0008000100 */
[----:B------:R2:W1:Y:S01]  /*0740*/  SYNCS.EXCH.64 URZ, [UR6+0x60], UR4 ;  /* 0x0000600406ff75b2 */ /* 0x0004620008000100 */
[----:B------:R2:W1:Y:S02]  /*0750*/  SYNCS.EXCH.64 URZ, [UR6+0x68], UR4 ;  /* 0x0000680406ff75b2 */ /* 0x0004640008000100 */
[----:B--2---:R-:W-:Y:S01]  /*0760*/  NOP ;  /* 0x0000000000007918 */ /* 0x004fe20000000000 */
.L_x_10:
[----:B------:R-:W-:Y:S01]  /*0770*/  NOP ;  /* 0x0000000000007918 */ /* 0x000fe20000000000 */
[----:B-1-34-:R-:W-:Y:S06]  /*0780*/  BAR.SYNC.DEFER_BLOCKING 0x0 ;  /* 0x0000000000007b1d */ /* 0x01afec0000010000 */
[----:B------:R-:W-:Y:S05]  /*0790*/  BRA.U !UP3, `(.L_x_11) ;  /* 0x000000010b087547 */ /* 0x000fea000b800000 */
[----:B------:R-:W-:Y:S01]  /*07a0*/  UCGABAR_ARV ;  /* 0x00000000000079c7 */ /* 0x000fe20008000000 */
[----:B------:R-:W-:Y:S05]  /*07b0*/  BRA `(.L_x_12) ;  /* 0x0000000000047947 */ /* 0x000fea0003800000 */
.L_x_11:
[----:B------:R-:W-:Y:S01]  /*07c0*/  NOP ;  /* 0x0000000000007918 */ /* 0x000fe20000000000 */
.L_x_12:
[----:B------:R-:W-:Y:S05]  /*07d0*/  BRA.U !UP3, `(.L_x_13) ;  /* 0x000000010b0c7547 */ /* 0x000fea000b800000 */
[----:B------:R-:W-:Y:S01]  /*07e0*/  UCGABAR_WAIT ;  /* 0x0000000000007dc7 */ /* 0x000fe20008000000 */
[----:B------:R-:W-:Y:S01]  /*07f0*/  CCTL.IVALL ;  /* 0x00000000ff00798f */ /* 0x000fe20002000000 */
[----:B------:R-:W-:Y:S05]  /*0800*/  BRA `(.L_x_14) ;  /* 0x0000000000047947 */ /* 0x000fea0003800000 */
.L_x_13:
[----:B------:R-:W-:Y:S06]  /*0810*/  BAR.SYNC.DEFER_BLOCKING 0x0 ;  /* 0x0000000000007b1d */ /* 0x000fec0000010000 */
.L_x_14:
[----:B------:R-:W-:Y:S01]  /*0820*/  ISETP.NE.AND P0, PT, R82, 0x6, PT ;  /* 0x000000065200780c */ /* 0x000fe20003f05270 */
[----:B------:R-:W1:-:S12]  /*0830*/  LDCU.64 UR22, c[0x0][0x358] ;  /* 0x00006b00ff1677ac */ /* 0x000e580008000a00 */
[----:B------:R-:W-:Y:S05]  /*0840*/  @P0 BRA `(.L_x_15) ;  /* 0x0000000800a80947 */ /* 0x000fea0003800000 */
[----:B------:R-:W-:Y:S01]  /*0850*/  LOP3.LUT R0, R66, 0x1f, RZ, 0xc0, !PT ;  /* 0x0000001f42007812 */ /* 0x000fe200078ec0ff */
[----:B------:R-:W-:Y:S01]  /*0860*/  IMAD.MOV.U32 R18, RZ, RZ, 0x7fffffff ;  /* 0x7fffffffff127424 */ /* 0x000fe200078e00ff */
[----:B------:R-:W2:Y:S01]  /*0870*/  S2UR UR9, SR_CTAID.Z ;  /* 0x00000000000979c3 */ /* 0x000ea20000002700 */
[----:B------:R-:W2:Y:S01]  /*0880*/  LDCU.64 UR6, c[0x0][0x760] ;  /* 0x0000ec00ff0677ac */ /* 0x000ea20008000a00 */
[C---:B------:R-:W-:Y:S01]  /*0890*/  ISETP.GT.U32.AND P0, PT, R0.reuse, 0x7, PT ;  /* 0x000000070000780c */ /* 0x040fe20003f04070 */
[----:B------:R-:W3:Y:S01]  /*08a0*/  LDCU.U8 UR8, c[0x0][0x768] ;  /* 0x0000ed00ff0877ac */ /* 0x000ee20008000000 */
[----:B------:R-:W4:Y:S01]  /*08b0*/  LDCU.U8 UR10, c[0x0][0x769] ;  /* 0x0000ed20ff0a77ac */ /* 0x000f220008000000 */
[----:B------:R-:W5:Y:S10]  /*08c0*/  LDCU UR24, c[0x0][0x770] ;  /* 0x0000ee00ff1877ac */ /* 0x000f740008000800 */
[----:B------:R-:W1:Y:S02]  /*08d0*/  @!P0 LDC.64 R2, c[0x0][0x748] ;  /* 0x0001d200ff028b82 */ /* 0x000e640000000a00 */
[----:B-1----:R-:W-:-:S05]  /*08e0*/  @!P0 IMAD.WIDE.U32 R2, R0, 0x4, R2 ;  /* 0x0000000400028825 */ /* 0x002fca00078e0002 */
[----:B------:R-:W5:Y:S01]  /*08f0*/  @!P0 LDG.E R18, desc[UR22][R2.64] ;  /* 0x0000001602128981 */ /* 0x000f62000c1e1900 */
[----:B--2---:R-:W-:Y:S01]  /*0900*/  UIMAD.WIDE.U32 UR4, UR9, UR7, URZ ;  /* 0x00000007090472a5 */ /* 0x004fe2000f8e00ff */
[----:B------:R-:W1:Y:S01]  /*0910*/  S2UR UR16, SR_CTAID.X ;  /* 0x00000000001079c3 */ /* 0x000e620000002500 */
[----:B------:R-:W-:Y:S01]  /*0920*/  UISETP.GT.U32.AND UP0, UPT, UR9, 0xff, UPT ;  /* 0x000000ff0900788c */ /* 0x000fe2000bf04070 */
[----:B------:R-:W-:Y:S02]  /*0930*/  HFMA2 R0, -RZ, RZ, 0, 5.9604644775390625e-08 ;  /* 0x00000001ff007431 */ /* 0x000fe400000001ff */
[----:B------:R-:W-:Y:S02]  /*0940*/  IMAD.MOV.U32 R10, RZ, RZ, RZ ;  /* 0x000000ffff0a7224 */ /* 0x000fe400078e00ff */
[----:B------:R-:W-:Y:S02]  /*0950*/  UMOV UR11, UR5 ;  /* 0x00000005000b7c82 */ /* 0x000fe40008000000 */
[----:B------:R-:W-:-:S02]  /*0960*/  UIADD3 UR7, UPT, UPT, -UR11, UR9, URZ ;  /* 0x000000090b077290 */ /* 0x000fc4000fffe1ff */
[----:B------:R-:W2:Y:S02]  /*0970*/  LDCU.64 UR4, c[0x0][0x778] ;  /* 0x0000ef00ff0477ac */ /* 0x000ea40008000a00 */
[----:B---3--:R-:W-:-:S04]  /*0980*/  USHF.R.U32.HI UR7, URZ, UR8, UR7 ;  /* 0x00000008ff077299 */ /* 0x008fc80008011607 */
[----:B------:R-:W-:-:S04]  /*0990*/  UIADD3 UR11, UPT, UPT, UR11, UR7, URZ ;  /* 0x000000070b0b7290 */ /* 0x000fc8000fffe0ff */
[----:B----4-:R-:W-:Y:S02]  /*09a0*/  USHF.R.U32.HI UR11, URZ, UR10, UR11 ;  /* 0x0000000aff0b7299 */ /* 0x010fe4000801160b */
[----:B-1----:R-:W-:Y:S02]  /*09b0*/  ULOP3.LUT UR16, UR16, 0x1, URZ, 0xc0, !UPT ;  /* 0x0000000110107892 */ /* 0x002fe4000f8ec0ff */
[----:B------:R-:W-:Y:S01]  /*09c0*/  UIADD3 UR11, UPT, UPT, -UR11, URZ, URZ ;  /* 0x000000ff0b0b7290 */ /* 0x000fe2000fffe1ff */
[----:B------:R-:W1:Y:S03]  /*09d0*/  LDCU.U8 UR7, c[0x0][0x780] ;  /* 0x0000f000ff0777ac */ /* 0x000e660008000000 */
[----:B------:R-:W-:-:S04]  /*09e0*/  UIMAD UR6, UR11, UR6, UR9 ;  /* 0x000000060b0672a4 */ /* 0x000fc8000f8e0209 */
[----:B--2---:R-:W-:-:S03]  /*09f0*/  UIMAD.WIDE.U32 UR12, UR6, UR5, URZ ;  /* 0x00000005060c72a5 */ /* 0x004fc6000f8e00ff */
[----:B------:R-:W2:Y:S04]  /*0a00*/  LDCU.U8 UR11, c[0x0][0x781] ;  /* 0x0000f020ff0b77ac */ /* 0x000ea80008000000 */
[----:B------:R-:W-:Y:S02]  /*0a10*/  UMOV UR5, UR13 ;  /* 0x0000000d00057c82 */ /* 0x000fe40008000000 */
[----:B------:R-:W-:Y:S02]  /*0a20*/  UIADD3 UR18, UPT, UPT, UR6, -UR5, URZ ;  /* 0x8000000506127290 */ /* 0x000fe4000fffe0ff */
[----:B------:R-:W3:Y:S02]  /*0a30*/  LDCU.U8 UR13, c[0x0][0x774] ;  /* 0x0000ee80ff0d77ac */ /* 0x000ee40008000000 */
[----:B-1----:R-:W-:Y:S01]  /*0a40*/  USHF.R.U32.HI UR18, URZ, UR7, UR18 ;  /* 0x00000007ff127299 */ /* 0x002fe20008011612 */
[----:B------:R-:W1:Y:S03]  /*0a50*/  LDCU.U8 UR12, c[0x0][0x775] ;  /* 0x0000eea0ff0c77ac */ /* 0x000e660008000000 */
[----:B------:R-:W-:Y:S01]  /*0a60*/  UIADD3 UR18, UPT, UPT, UR5, UR18, URZ ;  /* 0x0000001205127290 */ /* 0x000fe2000fffe0ff */
[----:B------:R-:W4:Y:S03]  /*0a70*/  LDCU UR5, c[0x0][0x76c] ;  /* 0x0000ed80ff0577ac */ /* 0x000f260008000800 */
[----:B--2---:R-:W-:-:S04]  /*0a80*/  USHF.R.U32.HI UR18, URZ, UR11, UR18 ;  /* 0x0000000bff127299 */ /* 0x004fc80008011612 */
[----:B-----5:R-:W-:-:S07]  /*0a90*/  UIMAD.WIDE.U32 UR24, UR18, UR24, URZ ;  /* 0x00000018121872a5 */ /* 0x020fce000f8e00ff */
[----:B------:R-:W-:Y:S02]  /*0aa0*/  UMOV UR19, UR25 ;  /* 0x0000001900137c82 */ /* 0x000fe40008000000 */
[----:B------:R-:W-:-:S04]  /*0ab0*/  UIADD3 UR17, UPT, UPT, UR18, -UR19, URZ ;  /* 0x8000001312117290 */ /* 0x000fc8000fffe0ff */
[----:B---3--:R-:W-:-:S04]  /*0ac0*/  USHF.R.U32.HI UR17, URZ, UR13, UR17 ;  /* 0x0000000dff117299 */ /* 0x008fc80008011611 */
[----:B------:R-:W-:-:S04]  /*0ad0*/  UIADD3 UR17, UPT, UPT, UR19, UR17, URZ ;  /* 0x0000001113117290 */ /* 0x000fc8000fffe0ff */
[----:B-1----:R-:W-:-:S04]  /*0ae0*/  USHF.R.U32.HI UR17, URZ, UR12, UR17 ;  /* 0x0000000cff117299 */ /* 0x002fc80008011611 */
[----:B------:R-:W-:-:S04]  /*0af0*/  UIADD3 UR17, UPT, UPT, -UR17, URZ, URZ ;  /* 0x000000ff11117290 */ /* 0x000fc8000fffe1ff */
[----:B----4-:R-:W-:Y:S02]  /*0b00*/  UIMAD UR5, UR17, UR5, UR18 ;  /* 0x00000005110572a4 */ /* 0x010fe4000f8e0212 */
[----:B------:R-:W-:Y:S02]  /*0b10*/  UIADD3 UR18, UPT, UPT, -UR18, URZ, URZ ;  /* 0x000000ff12127290 */ /* 0x000fe4000fffe1ff */
[----:B------:R-:W-:Y:S02]  /*0b20*/  UIADD3 UR5, UPT, UPT, UR5, UR5, URZ ;  /* 0x0000000505057290 */ /* 0x000fe4000fffe0ff */
[----:B------:R-:W-:Y:S02]  /*0b30*/  UIMAD UR4, UR18, UR4, UR6 ;  /* 0x00000004120472a4 */ /* 0x000fe4000f8e0206 */
[----:B------:R-:W-:-:S04]  /*0b40*/  ULOP3.LUT UR5, UR5, UR16, URZ, 0xfc, !UPT ;  /* 0x0000001005057292 */ /* 0x000fc8000f8efcff */
[----:B------:R-:W-:Y:S02]  /*0b50*/  MOV R5, UR4 ;  /* 0x0000000400057c02 */ /* 0x000fe40008000f00 */
[----:B------:R-:W-:Y:S01]  /*0b60*/  IMAD.U32 R4, RZ, RZ, UR5 ;  /* 0x00000005ff047e24 */ /* 0x000fe2000f8e00ff */
[----:B------:R1:W2:Y:S01]  /*0b70*/  SHFL.IDX PT, R2, R18, 0x7, 0x1f ;  /* 0x00e01f0012027f89 */ /* 0x0002a200000e0000 */
[----:B------:R-:W-:Y:S05]  /*0b80*/  BRA.U UP0, `(.L_x_16) ;  /* 0x0000000500647547 */ /* 0x000fea000b800000 */
[----:B------:R-:W3:Y:S01]  /*0b90*/  LDC R0, c[0x0][0x374] ;  /* 0x0000dd00ff007b82 */ /* 0x000ee20000000800 */
[----:B--2---:R-:W-:Y:S01]  /*0ba0*/  SHF.R.S32.HI R17, RZ, 0x1f, R2 ;  /* 0x0000001fff117819 */ /* 0x004fe20000011402 */
[----:B------:R-:W-:Y:S02]  /*0bb0*/  IMAD.U32 R19, RZ, RZ, UR9 ;  /* 0x00000009ff137e24 */ /* 0x000fe4000f8e00ff */
[----:B------:R-:W-:Y:S01]  /*0bc0*/  IMAD.MOV.U32 R6, RZ, RZ, -0x1 ;  /* 0xffffffffff067424 */ /* 0x000fe200078e00ff */
[----:B------:R-:W-:Y:S01]  /*0bd0*/  LEA.HI R17, R17, R2, RZ, 0x7 ;  /* 0x0000000211117211 */ /* 0x000fe200078f38ff */
[----:B------:R-:W-:Y:S02]  /*0be0*/  IMAD.MOV.U32 R10, RZ, RZ, RZ ;  /* 0x000000ffff0a7224 */ /* 0x000fe400078e00ff */
[----:B------:R-:W3:Y:S01]  /*0bf0*/  LDC R7, c[0x0][0x370] ;  /* 0x0000dc00ff077b82 */ /* 0x000ee20000000800 */
[----:B------:R-:W-:Y:S01]  /*0c00*/  LOP3.LUT R3, R17, 0xffffff80, RZ, 0xc0, !PT ;  /* 0xffffff8011037812 */ /* 0x000fe200078ec0ff */
[----:B------:R-:W-:-:S03]  /*0c10*/  IMAD.MOV.U32 R15, RZ, RZ, RZ ;  /* 0x000000ffff0f7224 */ /* 0x000fc600078e00ff */
[----:B------:R-:W-:-:S03]  /*0c20*/  ISETP.NE.AND P0, PT, R2, R3, PT ;  /* 0x000000030200720c */ /* 0x000fc60003f05270 */
[----:B------:R-:W2:Y:S01]  /*0c30*/  LDC R16, c[0x0][0x378] ;  /* 0x0000de00ff107b82 */ /* 0x000ea20000000800 */
[----:B------:R-:W-:-:S07]  /*0c40*/  ISETP.LT.AND P0, PT, R2, RZ, P0 ;  /* 0x000000ff0200720c */ /* 0x000fce0000701270 */
[----:B------:R-:W4:Y:S08]  /*0c50*/  LDC R12, c[0x0][0x770] ;  /* 0x0001dc00ff0c7b82 */ /* 0x000f300000000800 */
[----:B------:R-:W1:Y:S01]  /*0c60*/  LDC R11, c[0x0][0x76c] ;  /* 0x0001db00ff0b7b82 */ /* 0x000e620000000800 */
[----:B---3--:R-:W-:Y:S01]  /*0c70*/  IMAD R7, R0, R7, RZ ;  /* 0x0000000700077224 */ /* 0x008fe200078e02ff */
[----:B------:R-:W-:-:S02]  /*0c80*/  SHF.R.S32.HI R0, RZ, 0x7, R17 ;  /* 0x00000007ff007819 */ /* 0x000fc40000011411 */
[----:B------:R-:W-:-:S03]  /*0c90*/  LEA.HI.SX32 R17, R17, 0xffffffff, 0x19 ;  /* 0xffffffff11117811 */ /* 0x000fc600078fcaff */
[----:B------:R-:W-:Y:S01]  /*0ca0*/  @!P0 IMAD.MOV R17, RZ, RZ, R0 ;  /* 0x000000ffff118224 */ /* 0x000fe200078e0200 */
[----:B------:R-:W3:Y:S01]  /*0cb0*/  LDC.64 R8, c[0x0][0x760] ;  /* 0x0001d800ff087b82 */ /* 0x000ee20000000a00 */
[----:B--2---:R-:W-:Y:S02]  /*0cc0*/  IMAD R16, R7, R16, RZ ;  /* 0x0000001007107224 */ /* 0x004fe400078e02ff */
[----:B------:R-:W-:-:S03]  /*0cd0*/  IMAD.MOV.U32 R0, RZ, RZ, 0x1 ;  /* 0x00000001ff007424 */ /* 0x000fc600078e00ff */
[----:B------:R-:W-:Y:S02]  /*0ce0*/  LEA.HI R16, R16, R16, RZ, 0x1 ;  /* 0x0000001010107211 */ /* 0x000fe400078f08ff */
[----:B------:R-:W2:Y:S02]  /*0cf0*/  LDC.64 R2, c[0x0][0x778] ;  /* 0x0001de00ff027b82 */ /* 0x000ea40000000a00 */
[----:B----4-:R-:W-:-:S07]  /*0d00*/  SHF.R.S32.HI R16, RZ, 0x1, R16 ;  /* 0x00000001ff107819 */ /* 0x010fce0000011410 */
.L_x_21:
[----:B------:R-:W-:-:S13]  /*0d10*/  ISETP.GE.AND P0, PT, R4, R17, PT ;  /* 0x000000110400720c */ /* 0x000fda0003f06270 */
[----:B------:R-:W-:Y:S05]  /*0d20*/  @P0 BRA `(.L_x_17) ;  /* 0x0000000000940947 */ /* 0x000fea0003800000 */
[----:B------:R-:W-:-:S04]  /*0d30*/  SHF.L.U32 R7, R4, 0x7, RZ ;  /* 0x0000000704077819 */ /* 0x000fc800000006ff */
[----:B------:R-:W-:-:S13]  /*0d40*/  ISETP.GE.AND P0, PT, R7, R15, PT ;  /* 0x0000000f0700720c */ /* 0x000fda0003f06270 */
[----:B------:R-:W-:Y:S05]  /*0d50*/  @!P0 BRA `(.L_x_18) ;  /* 0x0000000000388947 */ /* 0x000fea0003800000 */
[----:B------:R-:W-:Y:S01]  /*0d60*/  VIADD R13, R6, 0x1 ;  /* 0x00000001060d7836 */ /* 0x000fe20000000000 */
[----:B------:R-:W-:-:S04]  /*0d70*/  MOV R6, 0xffffffff ;  /* 0xffffffff00067802 */ /* 0x000fc80000000f00 */
[----:B------:R-:W-:-:S13]  /*0d80*/  ISETP.GT.U32.AND P0, PT, R13, 0x1f, PT ;  /* 0x0000001f0d00780c */ /* 0x000fda0003f04070 */
[----:B------:R-:W-:Y:S05]  /*0d90*/  @P0 BRA `(.L_x_19) ;  /* 0x0000000000240947 */ /* 0x000fea0003800000 */
[----:B------:R-:W-:Y:S01]  /*0da0*/  ISETP.GT.AND P0, PT, R18, R7, PT ;  /* 0x000000071200720c */ /* 0x000fe20003f04270 */
[----:B------:R-:W-:-:S05]  /*0db0*/  IMAD.MOV.U32 R6, RZ, RZ, -0x1 ;  /* 0xffffffffff067424 */ /* 0x000fca00078e00ff */
[----:B------:R-:W-:-:S07]  /*0dc0*/  SHF.L.U32 R6, R6, R13, RZ ;  /* 0x0000000d06067219 */ /* 0x000fce00000006ff */
[----:B------:R-:W-:-:S04]  /*0dd0*/  VOTE.ANY R7, PT, P0 ;  /* 0x0000000000077806 */ /* 0x000fc800000e0100 */
[----:B------:R-:W-:-:S05]  /*0de0*/  LOP3.LUT P0, R7, R7, RZ, R6, 0xa0, !PT ;  /* 0x000000ff07077212 */ /* 0x000fca000780a006 */
[----:B------:R-:W-:-:S05]  /*0df0*/  VIADD R6, R7, 0xffffffff ;  /* 0xffffffff07067836 */ /* 0x000fca0000000000 */
[----:B------:R-:W-:-:S04]  /*0e00*/  LOP3.LUT R7, R7, R6, RZ, 0xc, !PT ;  /* 0x0000000607077212 */ /* 0x000fc800078e0cff */
[----:B------:R-:W4:Y:S02]  /*0e10*/  POPC R6, R7 ;  /* 0x0000000700067309 */ /* 0x000f240000000000 */
[----:B----4-:R-:W-:-:S07]  /*0e20*/  SEL R6, R6, 0xffffffff, P0 ;  /* 0xffffffff06067807 */ /* 0x010fce0000000000 */
.L_x_19:
[----:B------:R4:W3:Y:S02]  /*0e30*/  SHFL.IDX PT, R15, R18, R6, 0x1f ;  /* 0x00001f06120f7589 */ /* 0x0008e400000e0000 */
.L_x_18:
[----:B------:R-:W5:Y:S01]  /*0e40*/  S2R R13, SR_CgaCtaId ;  /* 0x00000000000d7919 */ /* 0x000f620000008800 */
[----:B------:R-:W-:Y:S01]  /*0e50*/  MOV R14, 0x400 ;  /* 0x00000400000e7802 */ /* 0x000fe20000000f00 */
[----:B------:R-:W-:-:S03]  /*0e60*/  IMAD.U32 R21, R0, -0x80000000, RZ ;  /* 0x8000000000157824 */ /* 0x000fc600078e00ff */
[----:B-----5:R-:W-:-:S05]  /*0e70*/  LEA R13, R13, R14, 0x18 ;  /* 0x0000000e0d0d7211 */ /* 0x020fca00078ec0ff */
[----:B------:R-:W-:-:S04]  /*0e80*/  IMAD R14, R10, 0x8, R13 ;  /* 0x000000080a0e7824 */ /* 0x000fc800078e020d */
[----:B------:R-:W5:Y:S02]  /*0e90*/  SYNCS.PHASECHK.TRANS64.TRYWAIT P0, [R14+URZ+0x60], R21 ;  /* 0x000060150e0075a7 */ /* 0x000f6400080011ff */
[----:B-----5:R-:W-:Y:S05]  /*0ea0*/  @!P0 BRA `(.L_x_20) ;  /* 0x00000040004c8947 */ /* 0x020fea0003800000 */
.L_x_70:
[----:B------:R-:W-:Y:S01]  /*0eb0*/  ELECT P0, URZ, PT ;  /* 0x0000000000ff782f */ /* 0x000fe20003800000 */
[----:B------:R-:W-:-:S12]  /*0ec0*/  IMAD.MOV.U32 R7, RZ, RZ, 0x1 ;  /* 0x00000001ff077424 */ /* 0x000fd800078e00ff */
[C---:B------:R-:W-:Y:S02]  /*0ed0*/  @P0 IMAD R13, R10.reuse, 0x10, R13 ;  /* 0x000000100a0d0824 */ /* 0x040fe400078e020d */
[----:B------:R-:W-:-:S03]  /*0ee0*/  VIADD R10, R10, 0x1 ;  /* 0x000000010a0a7836 */ /* 0x000fc60000000000 */
[----:B------:R4:W-:Y:S02]  /*0ef0*/  @P0 STS.128 [R13+0x36410], R4 ;  /* 0x036410040d000388 */ /* 0x0009e40000000c00 */
[----:B------:R-:W-:Y:S01]  /*0f00*/  ISETP.NE.AND P0, PT, R10, 0x2, PT ;  /* 0x000000020a00780c */ /* 0x000fe20003f05270 */
[----:B------:R5:W-:Y:S06]  /*0f10*/  MEMBAR.ALL.CTA ;  /* 0x0000000000007992 */ /* 0x000bec0000008000 */
[----:B-----5:R-:W5:Y:S01]  /*0f20*/  FENCE.VIEW.ASYNC.S ;  /* 0x00000000000073c6 */ /* 0x020f620000000000 */
[----:B----4-:R-:W-:-:S02]  /*0f30*/  SEL R21, RZ, 0x1, P0 ;  /* 0x00000001ff157807 */ /* 0x010fc40000000000 */
[----:B------:R-:W-:Y:S02]  /*0f40*/  SEL R10, R10, RZ, P0 ;  /* 0x000000ff0a0a7207 */ /* 0x000fe40000000000 */
[----:B------:R-:W-:Y:S01]  /*0f50*/  LOP3.LUT R0, R0, R21, RZ, 0x3c, !PT ;  /* 0x0000001500007212 */ /* 0x000fe200078e3cff */
[----:B-----5:R-:W-:Y:S06]  /*0f60*/  BAR.SYNC.DEFER_BLOCKING 0x4, 0x20 ;  /* 0x0100800000007b1d */ /* 0x020fec0000010000 */
[----:B------:R4:W-:Y:S02]  /*0f70*/  SYNCS.ARRIVE.TRANS64.ART0 RZ, [R14+URZ+0x50], R7 ;  /* 0x000050070eff79a7 */ /* 0x0009e400085000ff */
.L_x_17:
[----:B------:R-:W-:-:S04]  /*0f80*/  IMAD.IADD R19, R16, 0x1, R19 ;  /* 0x0000000110137824 */ /* 0x000fc800078e0213 */
[C---:B---3--:R-:W-:Y:S01]  /*0f90*/  IMAD.HI.U32 R5, R19.reuse, R9, RZ ;  /* 0x0000000913057227 */ /* 0x048fe200078e00ff */
[----:B------:R-:W-:-:S04]  /*0fa0*/  ISETP.GE.AND P0, PT, R19, 0x100, PT ;  /* 0x000001001300780c */ /* 0x000fc80003f06270 */
[----:B------:R-:W-:-:S04]  /*0fb0*/  IADD3 R4, PT, PT, R19, -R5, RZ ;  /* 0x8000000513047210 */ /* 0x000fc80007ffe0ff */
[----:B------:R-:W-:-:S05]  /*0fc0*/  SHF.R.U32.HI R4, RZ, UR8, R4 ;  /* 0x00000008ff047c19 */ /* 0x000fca0008011604 */
[----:B------:R-:W-:-:S05]  /*0fd0*/  IMAD.IADD R4, R5, 0x1, R4 ;  /* 0x0000000105047824 */ /* 0x000fca00078e0204 */
[----:B----4-:R-:W-:-:S04]  /*0fe0*/  SHF.R.U32.HI R14, RZ, UR10, R4 ;  /* 0x0000000aff0e7c19 */ /* 0x010fc80008011604 */
[----:B------:R-:W-:-:S05]  /*0ff0*/  IADD3 R14, PT, PT, -R14, RZ, RZ ;  /* 0x000000ff0e0e7210 */ /* 0x000fca0007ffe1ff */
[----:B------:R-:W-:-:S04]  /*1000*/  IMAD R14, R8, R14, R19 ;  /* 0x0000000e080e7224 */ /* 0x000fc800078e0213 */
[----:B--2---:R-:W-:-:S04]  /*1010*/  IMAD.HI.U32 R5, R14, R3, RZ ;  /* 0x000000030e057227 */ /* 0x004fc800078e00ff */
[----:B------:R-:W-:-:S05]  /*1020*/  IMAD.IADD R4, R14, 0x1, -R5 ;  /* 0x000000010e047824 */ /* 0x000fca00078e0a05 */
[----:B------:R-:W-:-:S04]  /*1030*/  SHF.R.U32.HI R4, RZ, UR7, R4 ;  /* 0x00000007ff047c19 */ /* 0x000fc80008011604 */
[----:B------:R-:W-:-:S04]  /*1040*/  IADD3 R5, PT, PT, R5, R4, RZ ;  /* 0x0000000405057210 */ /* 0x000fc80007ffe0ff */
[----:B------:R-:W-:-:S05]  /*1050*/  SHF.R.U32.HI R5, RZ, UR11, R5 ;  /* 0x0000000bff057c19 */ /* 0x000fca0008011605 */
[----:B------:R-:W-:-:S04]  /*1060*/  IMAD.HI.U32 R7, R5, R12, RZ ;  /* 0x0000000c05077227 */ /* 0x000fc800078e00ff */
[----:B------:R-:W-:-:S05]  /*1070*/  IMAD.IADD R4, R5, 0x1, -R7 ;  /* 0x0000000105047824 */ /* 0x000fca00078e0a07 */
[----:B------:R-:W-:-:S04]  /*1080*/  SHF.R.U32.HI R4, RZ, UR13, R4 ;  /* 0x0000000dff047c19 */ /* 0x000fc80008011604 */
[----:B------:R-:W-:-:S04]  /*1090*/  IADD3 R4, PT, PT, R7, R4, RZ ;  /* 0x0000000407047210 */ /* 0x000fc80007ffe0ff */
[----:B------:R-:W-:-:S05]  /*10a0*/  SHF.R.U32.HI R4, RZ, UR12, R4 ;  /* 0x0000000cff047c19 */ /* 0x000fca0008011604 */
[----:B------:R-:W-:-:S04]  /*10b0*/  IMAD.MOV R4, RZ, RZ, -R4 ;  /* 0x000000ffff047224 */ /* 0x000fc800078e0a04 */
[----:B-1----:R-:W-:Y:S01]  /*10c0*/  IMAD R4, R11, R4, R5 ;  /* 0x000000040b047224 */ /* 0x002fe200078e0205 */
[----:B------:R-:W-:-:S03]  /*10d0*/  IADD3 R5, PT, PT, -R5, RZ, RZ ;  /* 0x000000ff05057210 */ /* 0x000fc60007ffe1ff */
[----:B------:R-:W-:Y:S02]  /*10e0*/  IMAD.IADD R4, R4, 0x1, R4 ;  /* 0x0000000104047824 */ /* 0x000fe400078e0204 */
[----:B------:R-:W-:-:S03]  /*10f0*/  IMAD R5, R2, R5, R14 ;  /* 0x0000000502057224 */ /* 0x000fc600078e020e */
[----:B------:R-:W-:Y:S01]  /*1100*/  LOP3.LUT R4, R4, UR16, RZ, 0xfc, !PT ;  /* 0x0000001004047c12 */ /* 0x000fe2000f8efcff */
[----:B------:R-:W-:Y:S06]  /*1110*/  @!P0 BRA `(.L_x_21) ;  /* 0xfffffff800fc8947 */ /* 0x000fec000383ffff */
.L_x_16:
[----:B------:R-:W3:Y:S01]  /*1120*/  S2UR UR32, SR_CgaCtaId ;  /* 0x00000000002079c3 */ /* 0x000ee20000008800 */
[----:B------:R-:W-:Y:S01]  /*1130*/  UMOV UR4, 0x400 ;  /* 0x0000040000047882 */ /* 0x000fe20000000000 */
[----:B------:R-:W-:Y:S01]  /*1140*/  IMAD.U32 R6, R0, -0x80000000, RZ ;  /* 0x8000000000067824 */ /* 0x000fe200078e00ff */
[C---:B------:R-:W-:Y:S01]  /*1150*/  ISETP.NE.AND P0, PT, R10.reuse, 0x1, PT ;  /* 0x000000010a00780c */ /* 0x040fe20003f05270 */
[----:B------:R-:W-:-:S05]  /*1160*/  VIADD R3, R10, 0x2 ;  /* 0x000000020a037836 */ /* 0x000fca0000000000 */
[----:B------:R-:W-:Y:S01]  /*1170*/  SEL R3, R3, 0x1, P0 ;  /* 0x0000000103037807 */ /* 0x000fe20000000000 */
[----:B---3--:R-:W-:-:S06]  /*1180*/  ULEA UR4, UR32, UR4, 0x18 ;  /* 0x0000000420047291 */ /* 0x008fcc000f8ec0ff */
[----:B--2---:R-:W-:-:S04]  /*1190*/  LEA R2, R10, UR4, 0x3 ;  /* 0x000000040a027c11 */ /* 0x004fc8000f8e18ff */
[----:B------:R-:W2:Y:S02]  /*11a0*/  SYNCS.PHASECHK.TRANS64.TRYWAIT P1, [R2+URZ+0x60], R6 ;  /* 0x00006006020075a7 */ /* 0x000ea400080211ff */
[----:B--2---:R-:W-:Y:S05]  /*11b0*/  @!P1 BRA `(.L_x_22) ;  /* 0x0000003c00a09947 */ /* 0x004fea0003800000 */
.L_x_72:
[----:B------:R-:W-:Y:S02]  /*11c0*/  ELECT P2, URZ, PT ;  /* 0x0000000000ff782f */ /* 0x000fe40003840000 */
[C---:B------:R-:W-:Y:S01]  /*11d0*/  ISETP.NE.AND P0, PT, R3.reuse, 0x2, PT ;  /* 0x000000020300780c */ /* 0x040fe20003f05270 */
[----:B--2---:R-:W-:Y:S02]  /*11e0*/  IMAD.MOV.U32 R7, RZ, RZ, RZ ;  /* 0x000000ffff077224 */ /* 0x004fe400078e00ff */
[----:B------:R-:W-:Y:S01]  /*11f0*/  IMAD.MOV.U32 R11, RZ, RZ, 0x1 ;  /* 0x00000001ff0b7424 */ /* 0x000fe200078e00ff */
[----:B------:R-:W-:Y:S02]  /*1200*/  ISETP.EQ.XOR P1, PT, R10, 0x1, !P0 ;  /* 0x000000010a00780c */ /* 0x000fe40004722a70 */
[----:B------:R-:W-:Y:S02]  /*1210*/  SEL R3, R3, RZ, P0 ;  /* 0x000000ff03037207 */ /* 0x000fe40000000000 */
[----:B------:R-:W-:-:S02]  /*1220*/  SEL R9, RZ, 0x1, !P1 ;  /* 0x00000001ff097807 */ /* 0x000fc40004800000 */
[----:B------:R-:W-:Y:S02]  /*1230*/  LEA R3, R3, UR4, 0x3 ;  /* 0x0000000403037c11 */ /* 0x000fe4000f8e18ff */
[----:B------:R-:W-:Y:S01]  /*1240*/  @P2 LEA R10, R10, UR4, 0x4 ;  /* 0x000000040a0a2c11 */ /* 0x000fe2000f8e20ff */
[----:B------:R-:W-:Y:S01]  /*1250*/  @P2 IMAD.MOV.U32 R6, RZ, RZ, -0x1 ;  /* 0xffffffffff062424 */ /* 0x000fe200078e00ff */
[----:B------:R-:W-:-:S04]  /*1260*/  LOP3.LUT R9, R0, R9, RZ, 0x3c, !PT ;  /* 0x0000000900097212 */ /* 0x000fc800078e3cff */
[----:B------:R2:W-:Y:S01]  /*1270*/  @P2 STS.128 [R10+0x36410], R4 ;  /* 0x036410040a002388 */ /* 0x0005e20000000c00 */
[----:B------:R-:W-:Y:S01]  /*1280*/  IMAD.U32 R8, R9, -0x80000000, RZ ;  /* 0x8000000009087824 */ /* 0x000fe200078e00ff */
[----:B------:R3:W-:Y:S06]  /*1290*/  MEMBAR.ALL.CTA ;  /* 0x0000000000007992 */ /* 0x0007ec0000008000 */
[----:B---3--:R-:W3:Y:S02]  /*12a0*/  FENCE.VIEW.ASYNC.S ;  /* 0x00000000000073c6 */ /* 0x008ee40000000000 */
[----:B---3--:R-:W-:Y:S06]  /*12b0*/  BAR.SYNC.DEFER_BLOCKING 0x4, 0x20 ;  /* 0x0100800000007b1d */ /* 0x008fec0000010000 */
[----:B------:R2:W-:Y:S01]  /*12c0*/  SYNCS.ARRIVE.TRANS64.ART0 RZ, [R2+URZ+0x50], R11 ;  /* 0x0000500b02ff79a7 */ /* 0x0005e200085000ff */
[----:B------:R-:W3:Y:S02]  /*12d0*/  SYNCS.PHASECHK.TRANS64.TRYWAIT P0, [R3+URZ+0x60], R8 ;  /* 0x00006008030075a7 */ /* 0x000ee400080011ff */
[----:B--23--:R-:W-:Y:S05]  /*12e0*/  @!P0 BRA `(.L_x_23) ;  /* 0x0000003c006c8947 */ /* 0x00cfea0003800000 */
.L_x_15:
[----:B------:R-:W-:-:S13]  /*12f0*/  ISETP.NE.AND P0, PT, R82, 0x5, PT ;  /* 0x000000055200780c */ /* 0x000fda0003f05270 */
[----:B------:R-:W-:Y:S05]  /*1300*/  @P0 BRA `(.L_x_24) ;  /* 0x0000000400f40947 */ /* 0x000fea0003800000 */
[----:B------:R-:W-:Y:S02]  /*1310*/  UMOV UR4, 0x400 ;  /* 0x0000040000047882 */ /* 0x000fe40000000000 */
[----:B------:R-:W-:-:S09]  /*1320*/  ULEA UR32, UR32, UR4, 0x18 ;  /* 0x0000000420207291 */ /* 0x000fd2000f8ec0ff */
[----:B------:R-:W3:Y:S02]  /*1330*/  SYNCS.PHASECHK.TRANS64.TRYWAIT P0, [UR32+0x50], RZ ;  /* 0x000050ffff0075a7 */ /* 0x000ee40008001120 */
[----:B---3--:R-:W-:Y:S05]  /*1340*/  @!P0 BRA `(.L_x_25) ;  /* 0x0000003c006c8947 */ /* 0x008fea0003800000 */
.L_x_75:
[----:B------:R-:W4:Y:S01]  /*1350*/  LDS.128 R4, [UR32+0x36410] ;  /* 0x03641020ff047984 */ /* 0x000f220008000c00 */
[----:B---3--:R-:W-:Y:S01]  /*1360*/  HFMA2 R0, -RZ, RZ, 0, 5.9604644775390625e-08 ;  /* 0x00000001ff007431 */ /* 0x008fe200000001ff */
[----:B------:R-:W-:Y:S01]  /*1370*/  UMOV UR34, 0x1 ;  /* 0x0000000100227882 */ /* 0x000fe20000000000 */
[----:B------:R-:W-:Y:S01]  /*1380*/  UMOV UR33, URZ ;  /* 0x000000ff00217c82 */ /* 0x000fe20008000000 */
[----:B------:R3:W-:Y:S06]  /*1390*/  MEMBAR.ALL.CTA ;  /* 0x0000000000007992 */ /* 0x0007ec0000008000 */
[----:B---3--:R-:W3:Y:S02]  /*13a0*/  FENCE.VIEW.ASYNC.S ;  /* 0x00000000000073c6 */ /* 0x008ee40000000000 */
[----:B---3--:R3:W-:Y:S01]  /*13b0*/  SYNCS.ARRIVE.TRANS64.ART0 RZ, [UR32+0x60], R0 ;  /* 0x00006000ffff79a7 */ /* 0x0087e20008500020 */
[----:B----4-:R-:W-:-:S13]  /*13c0*/  ISETP.NE.AND P0, PT, R7, 0x1, PT ;  /* 0x000000010700780c */ /* 0x010fda0003f05270 */
[----:B---3--:R-:W-:Y:S05]  /*13d0*/  @P0 BRA `(.L_x_26) ;  /* 0x0000000400700947 */ /* 0x008fea0003800000 */
[----:B------:R-:W3:Y:S01]  /*13e0*/  LDCU.64 UR4, c[0x0][0x348] ;  /* 0x00006900ff0477ac */ /* 0x000ee20008000a00 */
[----:B------:R-:W-:Y:S01]  /*13f0*/  R2UR UR11, R5 ;  /* 0x00000000050b72ca */ /* 0x000fe200000e0000 */
[----:B------:R-:W-:Y:S01]  /*1400*/  IMAD.MOV.U32 R8, RZ, RZ, 0x1 ;  /* 0x00000001ff087424 */ /* 0x000fe200078e00ff */
[----:B------:R-:W-:Y:S01]  /*1410*/  R2UR UR19, R4 ;  /* 0x00000000041372ca */ /* 0x000fe200000e0000 */
[----:B------:R-:W-:Y:S01]  /*1420*/  IMAD.MOV.U32 R2, RZ, RZ, RZ ;  /* 0x000000ffff027224 */ /* 0x000fe200078e00ff */
[----:B------:R-:W-:Y:S01]  /*1430*/  R2UR UR28, R6 ;  /* 0x00000000061c72ca */ /* 0x000fe200000e0000 */
[----:B------:R-:W-:Y:S01]  /*1440*/  UMOV UR34, 0x1 ;  /* 0x0000000100227882 */ /* 0x000fe20000000000 */
[----:B------:R-:W-:Y:S01]  /*1450*/  UMOV UR33, URZ ;  /* 0x000000ff00217c82 */ /* 0x000fe20008000000 */
[----:B------:R-:W-:Y:S01]  /*1460*/  UMOV UR18, URZ ;  /* 0x000000ff00127c82 */ /* 0x000fe20008000000 */
[----:B------:R-:W-:Y:S01]  /*1470*/  UMOV UR10, URZ ;  /* 0x000000ff000a7c82 */ /* 0x000fe20008000000 */
[----:B---3--:R-:W-:-:S02]  /*1480*/  UIADD3 UR42, UP3, UPT, UR4, 0x40, URZ ;  /* 0x00000040042a7890 */ /* 0x008fc4000ff7e0ff */
[----:B------:R-:W-:Y:S02]  /*1490*/  UIADD3 UR40, UP2, UPT, UR4, 0xc0, URZ ;  /* 0x000000c004287890 */ /* 0x000fe4000ff5e0ff */
[----:B------:R-:W-:Y:S02]  /*14a0*/  UIADD3 UR38, UP1, UPT, UR4, 0x140, URZ ;  /* 0x0000014004267890 */ /* 0x000fe4000ff3e0ff */
[----:B------:R-:W-:Y:S02]  /*14b0*/  UIADD3 UR36, UP0, UPT, UR4, 0x1c0, URZ ;  /* 0x000001c004247890 */ /* 0x000fe4000ff1e0ff */
[----:B------:R-:W-:Y:S02]  /*14c0*/  UIADD3.X UR43, UPT, UPT, URZ, UR5, URZ, UP3, !UPT ;  /* 0x00000005ff2b7290 */ /* 0x000fe40009ffe4ff */
[----:B------:R-:W-:Y:S02]  /*14d0*/  UIADD3.X UR41, UPT, UPT, URZ, UR5, URZ, UP2, !UPT ;  /* 0x00000005ff297290 */ /* 0x000fe400097fe4ff */
[----:B------:R-:W-:-:S02]  /*14e0*/  UIADD3.X UR39, UPT, UPT, URZ, UR5, URZ, UP1, !UPT ;  /* 0x00000005ff277290 */ /* 0x000fc40008ffe4ff */
[----:B------:R-:W-:-:S12]  /*14f0*/  UIADD3.X UR37, UPT, UPT, URZ, UR5, URZ, UP0, !UPT ;  /* 0x00000005ff257290 */ /* 0x000fd800087fe4ff */
.L_x_31:
[----:B------:R-:W-:Y:S01]  /*1500*/  USHF.L.U32 UR4, UR34, 0x1f, URZ ;  /* 0x0000001f22047899 */ /* 0x000fe200080006ff */
[----:B------:R-:W-:Y:S01]  /*1510*/  HFMA2 R4, -RZ, RZ, 0, -6 ;  /* 0x0000c600ff047431 */ /* 0x000fe200000001ff */
[----:B------:R-:W-:Y:S02]  /*1520*/  ULEA UR5, UR33, UR32, 0x3 ;  /* 0x0000002021057291 */ /* 0x000fe4000f8e18ff */
[----:B------:R-:W-:Y:S02]  /*1530*/  ULEA UR27, UR11, UR15, 0x1 ;  /* 0x0000000f0b1b7291 */ /* 0x000fe4000f8e08ff */
[----:B--2---:R-:W-:Y:S01]  /*1540*/  MOV R3, UR4 ;  /* 0x0000000400037c02 */ /* 0x004fe20008000f00 */
[----:B------:R-:W-:Y:S02]  /*1550*/  USHF.L.U32 UR7, UR19, 0x7, URZ ;  /* 0x0000000713077899 */ /* 0x000fe400080006ff */
[----:B------:R-:W-:Y:S02]  /*1560*/  UIADD3 UR11, UPT, UPT, UR15, UR11, UR11 ;  /* 0x0000000b0f0b7290 */ /* 0x000fe4000fffe00b */
[----:B---3--:R2:W3:Y:S01]  /*1570*/  SYNCS.PHASECHK.TRANS64.TRYWAIT P2, [UR5+0x20], R3 ;  /* 0x00002003ff0075a7 */ /* 0x0084e20008041105 */
[----:B------:R-:W-:Y:S01]  /*1580*/  USHF.L.U32 UR27, UR27, 0x7, URZ ;  /* 0x000000071b1b7899 */ /* 0x000fe200080006ff */
[----:B------:R-:W-:-:S11]  /*1590*/  UMOV UR20, URZ ;  /* 0x000000ff00147c82 */ /* 0x000fd60008000000 */
.L_x_29:
[----:B------:R-:W-:Y:S02]  /*15a0*/  UIADD3 UR30, UPT, UPT, UR33, 0x1, URZ ;  /* 0x00000001211e7890 */ /* 0x000fe4000fffe0ff */
[----:B------:R-:W-:Y:S02]  /*15b0*/  USHF.L.U32 UR6, UR20, 0x7, URZ ;  /* 0x0000000714067899 */ /* 0x000fe400080006ff */
[----:B------:R-:W-:Y:S02]  /*15c0*/  ULEA UR5, UR33, UR32, 0x3 ;  /* 0x0000002021057291 */ /* 0x000fe4000f8e18ff */
[----:B----4-:R-:W-:Y:S02]  /*15d0*/  ULEA UR8, UR33, UR15, 0x1 ;  /* 0x0000000f21087291 */ /* 0x010fe4000f8e08ff */
[----:B------:R-:W-:Y:S02]  /*15e0*/  ULEA UR4, UR33, UR32, 0xe ;  /* 0x0000002021047291 */ /* 0x000fe4000f8e70ff */
[----:B------:R-:W-:-:S02]  /*15f0*/  UISETP.NE.AND UP1, UPT, UR30, 0x4, UPT ;  /* 0x000000041e00788c */ /* 0x000fc4000bf25270 */
[----:B------:R-:W-:Y:S02]  /*1600*/  ULEA UR24, UR8, UR32, 0xe ;  /* 0x0000002008187291 */ /* 0x000fe4000f8e70ff */
[----:B------:R-:W-:Y:S02]  /*1610*/  ULEA UR16, UR33, UR32, 0x9 ;  /* 0x0000002021107291 */ /* 0x000fe4000f8e48ff */
[----:B------:R-:W-:Y:S02]  /*1620*/  ULEA UR8, UR8, UR32, 0x9 ;  /* 0x0000002008087291 */ /* 0x000fe4000f8e48ff */
[----:B------:R-:W-:Y:S02]  /*1630*/  UIADD3 UR4, UPT, UPT, UR4, 0x4c00, URZ ;  /* 0x00004c0004047890 */ /* 0x000fe4000fffe0ff */
[----:B------:R-:W-:Y:S02]  /*1640*/  USEL UR9, URZ, 0x1, UP1 ;  /* 0x00000001ff097887 */ /* 0x000fe40008800000 */
[----:B------:R-:W-:Y:S01]  /*1650*/  UISETP.GT.U32.AND UP0, UPT, UR20, 0x1e, UPT ;  /* 0x0000001e1400788c */ /* 0x000fe2000bf04070 */
[----:B------:R-:W-:Y:S01]  /*1660*/  UMOV UR29, 0x30000 ;  /* 0x00030000001d7882 */ /* 0x000fe20000000000 */
[----:B------:R-:W-:Y:S01]  /*1670*/  UMOV UR12, UR20 ;  /* 0x00000014000c7c82 */ /* 0x000fe20008000000 */
[----:B------:R-:W-:Y:S01]  /*1680*/  UMOV UR13, UR28 ;  /* 0x0000001c000d7c82 */ /* 0x000fe20008000000 */
[----:B------:R-:W-:Y:S01]  /*1690*/  UMOV UR25, UR5 ;  /* 0x0000000500197c82 */ /* 0x000fe20008000000 */
[----:B------:R-:W-:Y:S01]  /*16a0*/  UMOV UR26, UR6 ;  /* 0x00000006001a7c82 */ /* 0x000fe20008000000 */
[----:B---3--:R-:W-:Y:S05]  /*16b0*/  @P2 BRA `(.L_x_27) ;  /* 0x0000000000102947 */ /* 0x008fea0003800000 */
[----:B------:R-:W-:-:S06]  /*16c0*/  USHF.L.U32 UR17, UR34, 0x1f, URZ ;  /* 0x0000001f22117899 */ /* 0x000fcc00080006ff */
[----:B--2---:R-:W-:-:S04]  /*16d0*/  MOV R3, UR17 ;  /* 0x0000001100037c02 */ /* 0x004fc80008000f00 */
[----:B------:R-:W2:Y:S02]  /*16e0*/  SYNCS.PHASECHK.TRANS64.TRYWAIT P0, [UR5+0x20], R3 ;  /* 0x00002003ff0075a7 */ /* 0x000ea40008001105 */
[----:B--2---:R-:W-:Y:S05]  /*16f0*/  @!P0 BRA `(.L_x_28) ;  /* 0x0000003800988947 */ /* 0x004fea0003800000 */
.L_x_27:
[----:B------:R-:W-:Y:S02]  /*1700*/  ELECT P1, URZ, PT ;  /* 0x0000000000ff782f */ /* 0x000fe40003820000 */
[----:B------:R-:W-:Y:S01]  /*1710*/  PLOP3.LUT P0, PT, PT, PT, UP0, 0x80, 0x8 ;  /* 0x000000000008781c */ /* 0x000fe20003f0f008 */
[----:B------:R-:W-:Y:S01]  /*1720*/  ULOP3.LUT UR34, UR34, UR9, URZ, 0x3c, !UPT ;  /* 0x0000000922227292 */ /* 0x000fe2000f8e3cff */
[----:B------:R-:W-:Y:S01]  /*1730*/  PLOP3.LUT P2, PT, PT, PT, PT, 0x80, 0x8 ;  /* 0x000000000008781c */ /* 0x000fe20003f4f070 */
[----:B------:R-:W-:Y:S02]  /*1740*/  USEL UR33, UR30, URZ, UP1 ;  /* 0x000000ff1e217287 */ /* 0x000fe40008800000 */
[----:B------:R-:W-:Y:S02]  /*1750*/  UIADD3 UR24, UPT, UPT, UR24, 0x14c00, URZ ;  /* 0x00014c0018187890 */ /* 0x000fe4000fffe0ff */
[----:B------:R-:W-:Y:S02]  /*1760*/  UIADD3 UR16, UPT, UPT, UR16, 0x34c00, URZ ;  /* 0x00034c0010107890 */ /* 0x000fe4000fffe0ff */
[----:B------:R-:W-:-:S02]  /*1770*/  UIADD3 UR8, UPT, UPT, UR8, 0x35400, URZ ;  /* 0x0003540008087890 */ /* 0x000fc4000fffe0ff */
[----:B------:R-:W-:Y:S01]  /*1780*/  @!UP0 USHF.L.U32 UR30, UR34, 0x1f, URZ ;  /* 0x0000001f221e8899 */ /* 0x000fe200080006ff */
[----:B------:R4:W-:Y:S01]  /*1790*/  @P1 SYNCS.ARRIVE.TRANS64 RZ, [UR5], R4 ;  /* 0x00000004ffff19a7 */ /* 0x0009e20008000005 */
[----:B------:R-:W-:Y:S01]  /*17a0*/  @!UP0 ULEA UR31, UR33, UR32, 0x3 ;  /* 0x00000020211f8291 */ /* 0x000fe2000f8e18ff */
[----:B------:R-:W-:Y:S01]  /*17b0*/  UTMALDG.2D [UR4], [UR42], desc[URZ] ;  /* 0x0000ff042a0075b4 */ /* 0x000fe20008009000 */
[----:B------:R-:W-:Y:S01]  /*17c0*/  UMOV UR17, UR5 ;  /* 0x0000000500117c82 */ /* 0x000fe20008000000 */
[----:B------:R-:W-:Y:S01]  /*17d0*/  UMOV UR9, UR5 ;  /* 0x0000000500097c82 */ /* 0x000fe20008000000 */
[----:B--2---:R-:W-:Y:S01]  /*17e0*/  IMAD.U32 R3, RZ, RZ, UR30 ;  /* 0x0000001eff037e24 */ /* 0x004fe2000f8e00ff */
[----:B------:R-:W-:Y:S01]  /*17f0*/  UIADD3 UR30, UPT, UPT, UR20, 0x1, URZ ;  /* 0x00000001141e7890 */ /* 0x000fe2000fffe0ff */
[----:B------:R-:W-:Y:S03]  /*1800*/  UTMALDG.3D.MULTICAST [UR24], [UR40], UR29, desc[URZ] ;  /* 0x0000ff18280073b4 */ /* 0x000fe6000801181d */
[----:B------:R-:W-:Y:S01]  /*1810*/  UISETP.NE.AND UP0, UPT, UR30, 0x20, UPT ;  /* 0x000000201e00788c */ /* 0x000fe2000bf05270 */
[----:B------:R2:W-:Y:S01]  /*1820*/  UTMALDG.3D [UR16], [UR38], desc[URZ] ;  /* 0x0000ff10260075b4 */ /* 0x0005e20008011000 */
[----:B------:R4:W-:Y:S01]  /*1830*/  UTMALDG.4D.MULTICAST [UR8], [UR36], UR29, desc[URZ] ;  /* 0x0000ff08240073b4 */ /* 0x0009e2000801981d */
[----:B------:R4:W3:Y:S01]  /*1840*/  @!P0 SYNCS.PHASECHK.TRANS64.TRYWAIT P2, [UR31+0x20], R3 ;  /* 0x00002003ff0085a7 */ /* 0x0008e2000804111f */
[----:B--2---:R-:W-:-:S05]  /*1850*/  UMOV UR20, UR30 ;  /* 0x0000001e00147c82 */ /* 0x004fca0008000000 */
[----:B------:R-:W-:Y:S05]  /*1860*/  BRA.U UP0, `(.L_x_29) ;  /* 0xfffffffd004c7547 */ /* 0x000fea000b83ffff */
[----:B----4-:R-:W-:Y:S02]  /*1870*/  LEA R3, R8, UR32, 0x3 ;  /* 0x0000002008037c11 */ /* 0x010fe4000f8e18ff */
[----:B------:R-:W-:-:S04]  /*1880*/  SHF.L.U32 R4, R2, 0x1f, RZ ;  /* 0x0000001f02047819 */ /* 0x000fc800000006ff */
[----:B------:R-:W2:Y:S02]  /*1890*/  SYNCS.PHASECHK.TRANS64.TRYWAIT P0, [R3+URZ+0x50], R4 ;  /* 0x00005004030075a7 */ /* 0x000ea400080011ff */
[----:B--2---:R-:W-:Y:S05]  /*18a0*/  @!P0 BRA `(.L_x_30) ;  /* 0x00000038004c8947 */ /* 0x004fea0003800000 */
.L_x_78:
[C---:B------:R-:W-:Y:S01]  /*18b0*/  LEA R4, R8.reuse, UR32, 0x4 ;  /* 0x0000002008047c11 */ /* 0x040fe2000f8e20ff */
[----:B------:R-:W-:-:S05]  /*18c0*/  VIADD R8, R8, 0x1 ;  /* 0x0000000108087836 */ /* 0x000fca0000000000 */
[----:B--2---:R-:W2:Y:S01]  /*18d0*/  LDS.128 R4, [R4+0x36410] ;  /* 0x0364100004047984 */ /* 0x004ea20000000c00 */
[C---:B------:R-:W-:Y:S01]  /*18e0*/  ISETP.NE.AND P1, PT, R8.reuse, 0x2, PT ;  /* 0x000000020800780c */ /* 0x040fe20003f25270 */
[----:B------:R4:W-:Y:S06]  /*18f0*/  MEMBAR.ALL.CTA ;  /* 0x0000000000007992 */ /* 0x0009ec0000008000 */
[----:B----4-:R-:W4:Y:S01]  /*1900*/  FENCE.VIEW.ASYNC.S ;  /* 0x00000000000073c6 */ /* 0x010f220000000000 */
[----:B------:R-:W-:Y:S01]  /*1910*/  SEL R8, R8, RZ, P1 ;  /* 0x000000ff08087207 */ /* 0x000fe20000800000 */
[----:B----4-:R4:W-:Y:S01]  /*1920*/  SYNCS.ARRIVE.TRANS64.ART0 RZ, [R3+URZ+0x60], R0 ;  /* 0x0000600003ff79a7 */ /* 0x0109e200085000ff */
[----:B--2---:R-:W-:-:S02]  /*1930*/  ISETP.NE.AND P0, PT, R7, 0x1, PT ;  /* 0x000000010700780c */ /* 0x004fc40003f05270 */
[----:B------:R-:W-:Y:S02]  /*1940*/  R2UR UR11, R5 ;  /* 0x00000000050b72ca */ /* 0x000fe400000e0000 */
[----:B------:R-:W-:Y:S02]  /*1950*/  R2UR UR19, R4 ;  /* 0x00000000041372ca */ /* 0x000fe400000e0000 */
[----:B------:R-:W-:Y:S02]  /*1960*/  R2UR UR28, R6 ;  /* 0x00000000061c72ca */ /* 0x000fe400000e0000 */
[----:B----4-:R-:W-:-:S04]  /*1970*/  SEL R3, RZ, 0x1, P1 ;  /* 0x00000001ff037807 */ /* 0x010fc80000800000 */
[----:B------:R-:W-:Y:S01]  /*1980*/  LOP3.LUT R2, R2, R3, RZ, 0x3c, !PT ;  /* 0x0000000302027212 */ /* 0x000fe200078e3cff */
[----:B------:R-:W-:Y:S08]  /*1990*/  @!P0 BRA `(.L_x_31) ;  /* 0xfffffff800d88947 */ /* 0x000ff0000383ffff */
.L_x_26:
[----:B------:R-:W-:Y:S02]  /*19a0*/  UISETP.NE.AND UP0, UPT, UR33, 0x3, UPT ;  /* 0x000000032100788c */ /* 0x000fe4000bf05270 */
[----:B------:R-:W-:-:S04]  /*19b0*/  UIADD3 UR5, UPT, UPT, UR33, 0x2, URZ ;  /* 0x0000000221057890 */ /* 0x000fc8000fffe0ff */
[----:B------:R-:W-:-:S04]  /*19c0*/  USEL UR5, UR5, 0x1, UP0 ;  /* 0x0000000105057887 */ /* 0x000fc80008000000 */
[----:B------:R-:W-:Y:S02]  /*19d0*/  UISETP.NE.AND UP0, UPT, UR5, 0x4, UPT ;  /* 0x000000040500788c */ /* 0x000fe4000bf05270 */
[----:B------:R-:W-:Y:S02]  /*19e0*/  UIADD3 UR5, UPT, UPT, UR5, 0x1, URZ ;  /* 0x0000000105057890 */ /* 0x000fe4000fffe0ff */
[----:B------:R-:W-:Y:S02]  /*19f0*/  UISETP.EQ.XOR UP1, UPT, UR33, 0x3, !UP0 ;  /* 0x000000032100788c */ /* 0x000fe4000c722a70 */
[----:B------:R-:W-:-:S04]  /*1a00*/  USEL UR5, UR5, 0x1, UP0 ;  /* 0x0000000105057887 */ /* 0x000fc80008000000 */
[----:B------:R-:W-:Y:S02]  /*1a10*/  UISETP.EQ.XOR UP1, UPT, UR5, 0x4, UP1 ;  /* 0x000000040500788c */ /* 0x000fe40008f22a70 */
[----:B------:R-:W-:Y:S02]  /*1a20*/  UISETP.NE.AND UP0, UPT, UR5, 0x4, UPT ;  /* 0x000000040500788c */ /* 0x000fe4000bf05270 */
[----:B------:R-:W-:Y:S02]  /*1a30*/  USEL UR4, URZ, 0x1, !UP1 ;  /* 0x00000001ff047887 */ /* 0x000fe4000c800000 */
[----:B------:R-:W-:Y:S02]  /*1a40*/  USEL UR5, UR5, URZ, UP0 ;  /* 0x000000ff05057287 */ /* 0x000fe40008000000 */
[----:B------:R-:W-:Y:S02]  /*1a50*/  ULOP3.LUT UR4, UR34, UR4, URZ, 0x3c, !UPT ;  /* 0x0000000422047292 */ /* 0x000fe4000f8e3cff */
[----:B------:R-:W-:-:S02]  /*1a60*/  ULEA UR5, UR5, UR32, 0x3 ;  /* 0x0000002005057291 */ /* 0x000fc4000f8e18ff */
[----:B------:R-:W-:-:S06]  /*1a70*/  USHF.L.U32 UR4, UR4, 0x1f, URZ ;  /* 0x0000001f04047899 */ /* 0x000fcc00080006ff */
[----:B------:R-:W-:-:S04]  /*1a80*/  MOV R0, UR4 ;  /* 0x0000000400007c02 */ /* 0x000fc80008000f00 */
[----:B------:R-:W4:Y:S02]  /*1a90*/  SYNCS.PHASECHK.TRANS64.TRYWAIT P0, [UR5+0x20], R0 ;  /* 0x00002000ff0075a7 */ /* 0x000f240008001105 */
[----:B----4-:R-:W-:Y:S05]  /*1aa0*/  @!P0 BRA `(.L_x_32) ;  /* 0x0000003400e48947 */ /* 0x010fea0003800000 */
.L_x_80:
[----:B------:R-:W-:-:S13]  /*1ab0*/  ELECT P0, URZ, PT ;  /* 0x0000000000ff782f */ /* 0x000fda0003800000 */
[----:B--2---:R-:W-:-:S04]  /*1ac0*/  @P0 MOV R0, 0xc600 ;  /* 0x0000c60000000802 */ /* 0x004fc80000000f00 */
[----:B------:R4:W-:Y:S03]  /*1ad0*/  @P0 SYNCS.ARRIVE.TRANS64 RZ, [UR5], R0 ;  /* 0x00000000ffff09a7 */ /* 0x0009e60008000005 */
.L_x_24:
[----:B------:R-:W-:-:S13]  /*1ae0*/  ISETP.NE.AND P0, PT, R82, 0x4, PT ;  /* 0x000000045200780c */ /* 0x000fda0003f05270 */
[----:B------:R-:W-:Y:S05]  /*1af0*/  @P0 BRA `(.L_x_33) ;  /* 0x0000000800b40947 */ /* 0x000fea0003800000 */
[----:B------:R-:W5:Y:S08]  /*1b00*/  S2UR UR12, SR_CgaCtaId ;  /* 0x00000000000c79c3 */ /* 0x000f700000008800 */
[----:B------:R-:W-:Y:S06]  /*1b10*/  BAR.SYNC.DEFER_BLOCKING 0x3, 0xa0 ;  /* 0x00c2800000007b1d */ /* 0x000fec0000010000 */
[----:B------:R-:W-:-:S02]  /*1b20*/  UMOV UR4, 0x400 ;  /* 0x0000040000047882 */ /* 0x000fc40000000000 */
[----:B-----5:R-:W-:-:S09]  /*1b30*/  ULEA UR12, UR12, UR4, 0x18 ;  /* 0x000000040c0c7291 */ /* 0x020fd2000f8ec0ff */
[----:B----4-:R-:W4:Y:S01]  /*1b40*/  LDS R0, [UR12+0x78] ;  /* 0x0000780cff007984 */ /* 0x010f220008000800 */
[----:B------:R-:W5:Y:S02]  /*1b50*/  SYNCS.PHASECHK.TRANS64.TRYWAIT P0, [UR12+0x50], RZ ;  /* 0x000050ffff0075a7 */ /* 0x000f64000800110c */
[----:B----45:R-:W-:Y:S05]  /*1b60*/  @!P0 BRA `(.L_x_34) ;  /* 0x0000003400d48947 */ /* 0x030fea0003800000 */
.L_x_82:
[----:B--2---:R-:W2:Y:S01]  /*1b70*/  LDS R3, [UR12+0x3641c] ;  /* 0x03641c0cff037984 */ /* 0x004ea20008000800 */
[----:B----4-:R-:W-:Y:S01]  /*1b80*/  IMAD.MOV.U32 R2, RZ, RZ, 0x1 ;  /* 0x00000001ff027424 */ /* 0x010fe200078e00ff */
[----:B------:R-:W-:Y:S01]  /*1b90*/  R2UR UR36, R0 ;  /* 0x00000000002472ca */ /* 0x000fe200000e0000 */
[----:B------:R-:W-:Y:S01]  /*1ba0*/  UMOV UR35, 0x1 ;  /* 0x0000000100237882 */ /* 0x000fe20000000000 */
[----:B------:R4:W-:Y:S06]  /*1bb0*/  MEMBAR.ALL.CTA ;  /* 0x0000000000007992 */ /* 0x0009ec0000008000 */
[----:B----4-:R-:W4:Y:S02]  /*1bc0*/  FENCE.VIEW.ASYNC.S ;  /* 0x00000000000073c6 */ /* 0x010f240000000000 */
[----:B----4-:R4:W-:Y:S01]  /*1bd0*/  SYNCS.ARRIVE.TRANS64.ART0 RZ, [UR12+0x60], R2 ;  /* 0x00006002ffff79a7 */ /* 0x0109e2000850000c */
[----:B--2---:R-:W-:-:S13]  /*1be0*/  ISETP.NE.AND P0, PT, R3, 0x1, PT ;  /* 0x000000010300780c */ /* 0x004fda0003f05270 */
[----:B----4-:R-:W-:Y:S05]  /*1bf0*/  @P0 BRA `(.L_x_35) ;  /* 0x00000008005c0947 */ /* 0x010fea0003800000 */
[----:B------:R-:W-:Y:S01]  /*1c00*/  UIADD3 UR10, UPT, UPT, UR36, 0x1d0, URZ ;  /* 0x000001d0240a7890 */ /* 0x000fe2000fffe0ff */
[----:B------:R-:W-:Y:S01]  /*1c10*/  HFMA2 R6, -RZ, RZ, 0, 5.9604644775390625e-08 ;  /* 0x00000001ff067431 */ /* 0x000fe200000001ff */
[----:B------:R-:W-:Y:S01]  /*1c20*/  UIADD3 UR8, UPT, UPT, UR36, 0x400001d0, URZ ;  /* 0x400001d024087890 */ /* 0x000fe2000fffe0ff */
[----:B------:R-:W-:Y:S01]  /*1c30*/  MOV R5, RZ ;  /* 0x000000ff00057202 */ /* 0x000fe20000000f00 */
[----:B------:R-:W-:Y:S02]  /*1c40*/  UIADD3 UR6, UPT, UPT, UR36, -0x7ffffe30, URZ ;  /* 0x800001d024067890 */ /* 0x000fe4000fffe0ff */
[----:B------:R-:W-:Y:S02]  /*1c50*/  UIADD3 UR4, UPT, UPT, UR36, -0x3ffffe30, URZ ;  /* 0xc00001d024047890 */ /* 0x000fe4000fffe0ff */
[----:B------:R-:W-:Y:S01]  /*1c60*/  UIADD3 UR13, UPT, UPT, UR12, 0x4c00, URZ ;  /* 0x00004c000c0d7890 */ /* 0x000fe2000fffe0ff */
[----:B------:R-:W-:Y:S01]  /*1c70*/  UMOV UR32, 0x8c02000 ;  /* 0x08c0200000207882 */ /* 0x000fe20000000000 */
[----:B------:R-:W-:-:S02]  /*1c80*/  UIADD3 UR11, UPT, UPT, UR36, 0x1e0, URZ ;  /* 0x000001e0240b7890 */ /* 0x000fc4000fffe0ff */
[----:B------:R-:W-:Y:S02]  /*1c90*/  UIADD3 UR9, UPT, UPT, UR36, 0x400001e0, URZ ;  /* 0x400001e024097890 */ /* 0x000fe4000fffe0ff */
[----:B------:R-:W-:Y:S02]  /*1ca0*/  UIADD3 UR7, UPT, UPT, UR36, -0x7ffffe20, URZ ;  /* 0x800001e024077890 */ /* 0x000fe4000fffe0ff */
[----:B------:R-:W-:Y:S02]  /*1cb0*/  UIADD3 UR5, UPT, UPT, UR36, -0x3ffffe20, URZ ;  /* 0xc00001e024057890 */ /* 0x000fe4000fffe0ff */
[----:B------:R-:W-:Y:S02]  /*1cc0*/  USHF.R.U32.HI UR31, URZ, 0x1, UR10 ;  /* 0x00000001ff1f7899 */ /* 0x000fe4000801160a */
[----:B------:R-:W-:Y:S02]  /*1cd0*/  USHF.R.U32.HI UR28, URZ, 0x1, UR8 ;  /* 0x00000001ff1c7899 */ /* 0x000fe40008011608 */
[----:B------:R-:W-:-:S02]  /*1ce0*/  USHF.R.U32.HI UR18, URZ, 0x1, UR6 ;  /* 0x00000001ff127899 */ /* 0x000fc40008011606 */
[----:B------:R-:W-:Y:S02]  /*1cf0*/  USHF.R.U32.HI UR16, URZ, 0x1, UR4 ;  /* 0x00000001ff107899 */ /* 0x000fe40008011604 */
[----:B------:R-:W-:Y:S02]  /*1d00*/  UIADD3 UR19, UPT, UPT, UR12, 0x35400, URZ ;  /* 0x000354000c137890 */ /* 0x000fe4000fffe0ff */
[----:B------:R-:W-:Y:S02]  /*1d10*/  UIADD3 UR20, UPT, UPT, UR12, 0x34c00, URZ ;  /* 0x00034c000c147890 */ /* 0x000fe4000fffe0ff */
[----:B------:R-:W-:Y:S02]  /*1d20*/  UIADD3 UR24, UPT, UPT, UR12, 0x14c00, URZ ;  /* 0x00014c000c187890 */ /* 0x000fe4000fffe0ff */
[----:B------:R-:W-:Y:S02]  /*1d30*/  ULOP3.LUT UR29, UR21, 0x3, URZ, 0xfc, !UPT ;  /* 0x00000003151d7892 */ /* 0x000fe4000f8efcff */
[----:B------:R-:W-:-:S02]  /*1d40*/  USEL UR38, URZ, 0x4000, UP6 ;  /* 0x00004000ff267887 */ /* 0x000fc4000b000000 */
[----:B------:R-:W-:Y:S02]  /*1d50*/  ULOP3.LUT UR26, UR21, 0xffff, URZ, 0xc0, !UPT ;  /* 0x0000ffff151a7892 */ /* 0x000fe4000f8ec0ff */
[----:B------:R-:W-:Y:S02]  /*1d60*/  USEL UR32, UR32, 0x8c00000, !UP5 ;  /* 0x08c0000020207887 */ /* 0x000fe4000e800000 */
[----:B------:R-:W-:Y:S02]  /*1d70*/  USHF.R.U32.HI UR21, URZ, 0x4, UR13 ;  /* 0x00000004ff157899 */ /* 0x000fe4000801160d */
[----:B------:R-:W-:Y:S02]  /*1d80*/  USHF.R.U32.HI UR30, URZ, 0x1a, UR11 ;  /* 0x0000001aff1e7899 */ /* 0x000fe4000801160b */
[----:B------:R-:W-:Y:S02]  /*1d90*/  USHF.R.U32.HI UR25, URZ, 0x1a, UR9 ;  /* 0x0000001aff197899 */ /* 0x000fe40008011609 */
[----:B------:R-:W-:-:S02]  /*1da0*/  USHF.R.U32.HI UR17, URZ, 0x1a, UR7 ;  /* 0x0000001aff117899 */ /* 0x000fc40008011607 */
[----:B------:R-:W-:Y:S02]  /*1db0*/  USHF.R.U32.HI UR13, URZ, 0x1a, UR5 ;  /* 0x0000001aff0d7899 */ /* 0x000fe40008011605 */
[----:B------:R-:W-:Y:S02]  /*1dc0*/  ULOP3.LUT UR31, UR31, 0x60000000, URZ, 0xc0, !UPT ;  /* 0x600000001f1f7892 */ /* 0x000fe4000f8ec0ff */
[----:B------:R-:W-:Y:S02]  /*1dd0*/  ULOP3.LUT UR28, UR28, 0x60000000, URZ, 0xc0, !UPT ;  /* 0x600000001c1c7892 */ /* 0x000fe4000f8ec0ff */
[----:B------:R-:W-:Y:S02]  /*1de0*/  ULOP3.LUT UR18, UR18, 0x60000000, URZ, 0xc0, !UPT ;  /* 0x6000000012127892 */ /* 0x000fe4000f8ec0ff */
[----:B------:R-:W-:Y:S02]  /*1df0*/  ULOP3.LUT UR16, UR16, 0x60000000, URZ, 0xc0, !UPT ;  /* 0x6000000010107892 */ /* 0x000fe4000f8ec0ff */
[----:B------:R-:W-:-:S02]  /*1e00*/  USHF.R.U32.HI UR19, URZ, 0x4, UR19 ;  /* 0x00000004ff137899 */ /* 0x000fc40008011613 */
[----:B------:R-:W-:Y:S02]  /*1e10*/  USHF.R.U32.HI UR20, URZ, 0x4, UR20 ;  /* 0x00000004ff147899 */ /* 0x000fe40008011614 */
[----:B------:R-:W-:Y:S02]  /*1e20*/  USHF.R.U32.HI UR24, URZ, 0x4, UR24 ;  /* 0x00000004ff187899 */ /* 0x000fe40008011618 */
[----:B------:R-:W-:Y:S02]  /*1e30*/  UIADD3 UR38, UPT, UPT, UR38, UR32, URZ ;  /* 0x0000002026267290 */ /* 0x000fe4000fffe0ff */
[----:B------:R-:W-:Y:S02]  /*1e40*/  ULOP3.LUT UR30, UR31, 0x30, UR30, 0xf8, !UPT ;  /* 0x000000301f1e7892 */ /* 0x000fe4000f8ef81e */
[----:B------:R-:W-:Y:S02]  /*1e50*/  ULOP3.LUT UR25, UR28, 0x30, UR25, 0xf8, !UPT ;  /* 0x000000301c197892 */ /* 0x000fe4000f8ef819 */
[----:B------:R-:W-:-:S02]  /*1e60*/  ULOP3.LUT UR17, UR18, 0x30, UR17, 0xf8, !UPT ;  /* 0x0000003012117892 */ /* 0x000fc4000f8ef811 */
[----:B------:R-:W-:Y:S02]  /*1e70*/  ULOP3.LUT UR13, UR16, 0x30, UR13, 0xf8, !UPT ;  /* 0x00000030100d7892 */ /* 0x000fe4000f8ef80d */
[----:B------:R-:W-:Y:S02]  /*1e80*/  ULOP3.LUT UR19, UR19, 0x3fc0, URZ, 0xc0, !UPT ;  /* 0x00003fc013137892 */ /* 0x000fe4000f8ec0ff */
[----:B------:R-:W-:Y:S02]  /*1e90*/  ULOP3.LUT UR20, UR20, 0x3fc0, URZ, 0xc0, !UPT ;  /* 0x00003fc014147892 */ /* 0x000fe4000f8ec0ff */
[----:B------:R-:W-:Y:S02]  /*1ea0*/  ULOP3.LUT UR21, UR21, 0x3fc0, URZ, 0xc0, !UPT ;  /* 0x00003fc015157892 */ /* 0x000fe4000f8ec0ff */
[----:B------:R-:W-:Y:S02]  /*1eb0*/  ULOP3.LUT UR24, UR24, 0x3fc0, URZ, 0xc0, !UPT ;  /* 0x00003fc018187892 */ /* 0x000fe4000f8ec0ff */
[----:B------:R-:W-:-:S02]  /*1ec0*/  ULOP3.LUT UR51, UR30, UR38, URZ, 0xfc, !UPT ;  /* 0x000000261e337292 */ /* 0x000fc4000f8efcff */
[----:B------:R-:W-:Y:S02]  /*1ed0*/  ULOP3.LUT UR45, UR25, UR38, URZ, 0xfc, !UPT ;  /* 0x00000026192d7292 */ /* 0x000fe4000f8efcff */
[----:B------:R-:W-:Y:S02]  /*1ee0*/  ULOP3.LUT UR41, UR17, UR38, URZ, 0xfc, !UPT ;  /* 0x0000002611297292 */ /* 0x000fe4000f8efcff */
[----:B------:R-:W-:Y:S02]  /*1ef0*/  ULOP3.LUT UR39, UR13, UR38, URZ, 0xfc, !UPT ;  /* 0x000000260d277292 */ /* 0x000fe4000f8efcff */
[----:B------:R-:W-:Y:S02]  /*1f00*/  UIADD3 UR27, UPT, UPT, UR12, 0x40, URZ ;  /* 0x000000400c1b7890 */ /* 0x000fe4000fffe0ff */
[----:B------:R-:W-:Y:S02]  /*1f10*/  ULOP3.LUT UR29, UR29, 0xffff, URZ, 0xc0, !UPT ;  /* 0x0000ffff1d1d7892 */ /* 0x000fe4000f8ec0ff */
[----:B------:R-:W-:-:S02]  /*1f20*/  ULOP3.LUT UR19, UR19, 0x10000, URZ, 0xfc, !UPT ;  /* 0x0001000013137892 */ /* 0x000fc4000f8efcff */
[----:B------:R-:W-:Y:S02]  /*1f30*/  ULOP3.LUT UR20, UR20, 0x10000, URZ, 0xfc, !UPT ;  /* 0x0001000014147892 */ /* 0x000fe4000f8efcff */
[----:B------:R-:W-:Y:S02]  /*1f40*/  ULOP3.LUT UR21, UR21, 0x10000, URZ, 0xfc, !UPT ;  /* 0x0001000015157892 */ /* 0x000fe4000f8efcff */
[----:B------:R-:W-:Y:S01]  /*1f50*/  ULOP3.LUT UR24, UR24, 0x10000, URZ, 0xfc, !UPT ;  /* 0x0001000018187892 */ /* 0x000fe2000f8efcff */
[----:B------:R-:W-:Y:S01]  /*1f60*/  UMOV UR35, 0x1 ;  /* 0x0000000100237882 */ /* 0x000fe20000000000 */
[----:B------:R-:W-:Y:S01]  /*1f70*/  UMOV UR34, URZ ;  /* 0x000000ff00227c82 */ /* 0x000fe20008000000 */
[----:B------:R-:W-:Y:S01]  /*1f80*/  UMOV UR33, URZ ;  /* 0x000000ff00217c82 */ /* 0x000fe20008000000 */
[----:B------:R-:W-:Y:S01]  /*1f90*/  UMOV UR50, URZ ;  /* 0x000000ff00327c82 */ /* 0x000fe20008000000 */
[----:B------:R-:W-:Y:S01]  /*1fa0*/  UMOV UR44, URZ ;  /* 0x000000ff002c7c82 */ /* 0x000fe20008000000 */
[----:B------:R-:W-:Y:S01]  /*1fb0*/  UMOV UR40, URZ ;  /* 0x000000ff00287c82 */ /* 0x000fe20008000000 */
[----:B------:R-:W-:-:S05]  /*1fc0*/  UMOV UR38, URZ ;  /* 0x000000ff00267c82 */ /* 0x000fca0008000000 */
.L_x_42:
[----:B------:R-:W-:Y:S02]  /*1fd0*/  USHF.L.U32 UR16, UR34, 0x1f, URZ ;  /* 0x0000001f22107899 */ /* 0x000fe400080006ff */
[----:B------:R-:W-:Y:S02]  /*1fe0*/  ULEA UR17, UR33, UR12, 0x3 ;  /* 0x0000000c21117291 */ /* 0x000fe4000f8e18ff */
[----:B------:R-:W-:Y:S02]  /*1ff0*/  USHF.L.U32 UR13, UR35, 0x1f, URZ ;  /* 0x0000001f230d7899 */ /* 0x000fe400080006ff */
[----:B----4-:R-:W-:Y:S01]  /*2000*/  MOV R3, UR16 ;  /* 0x0000001000037c02 */ /* 0x010fe20008000f00 */
[----:B------:R-:W-:Y:S02]  /*2010*/  ULOP3.LUT UR35, UR35, 0x1, URZ, 0x3c, !UPT ;  /* 0x0000000123237892 */ /* 0x000fe4000f8e3cff */
[----:B------:R-:W-:Y:S01]  /*2020*/  UPLOP3.LUT UP2, UPT, UPT, UPT, UPT, 0x40, 0x4 ;  /* 0x000000000004789c */ /* 0x000fe20003f4e870 */
[----:B------:R-:W-:Y:S01]  /*2030*/  MOV R0, UR13 ;  /* 0x0000000d00007c02 */ /* 0x000fe20008000f00 */
[----:B------:R2:W4:Y:S01]  /*2040*/  SYNCS.PHASECHK.TRANS64.TRYWAIT P1, [UR17], R3 ;  /* 0x00000003ff0075a7 */ /* 0x0005220008021111 */
[----:B------:R-:W-:-:S02]  /*2050*/  UIMAD UR17, UR35, 0xd0, UR36 ;  /* 0x000000d0231178a4 */ /* 0x000fc4000f8e0224 */
[----:B------:R-:W5:Y:S02]  /*2060*/  SYNCS.PHASECHK.TRANS64.TRYWAIT P0, [UR12+0x48], R0 ;  /* 0x00004800ff0075a7 */ /* 0x000f64000800110c */
[----:B--2-45:R-:W-:Y:S08]  /*2070*/  @P0 BRA `(.L_x_36) ;  /* 0x0000000000080947 */ /* 0x034ff00003800000 */
[----:B------:R-:W2:Y:S02]  /*2080*/  SYNCS.PHASECHK.TRANS64.TRYWAIT P0, [UR12+0x48], R0 ;  /* 0x00004800ff0075a7 */ /* 0x000ea4000800110c */
[----:B--2---:R-:W-:Y:S05]  /*2090*/  @!P0 BRA `(.L_x_37) ;  /* 0x0000003000a08947 */ /* 0x004fea0003800000 */
.L_x_36:
[----:B------:R-:W-:-:S05]  /*20a0*/  UMOV UR31, URZ ;  /* 0x000000ff001f7c82 */ /* 0x000fca0008000000 */
.L_x_40:
[----:B------:R-:W-:Y:S02]  /*20b0*/  UIADD3 UR25, UPT, UPT, UR33, 0x1, URZ ;  /* 0x0000000121197890 */ /* 0x000fe4000fffe0ff */
[----:B------:R-:W-:Y:S02]  /*20c0*/  UISETP.GT.U32.AND UP0, UPT, UR31, 0x1e, UPT ;  /* 0x0000001e1f00788c */ /* 0x000fe4000bf04070 */
[----:B----4-:R-:W-:Y:S02]  /*20d0*/  ULEA UR58, UR33, UR19, 0x6 ;  /* 0x00000013213a7291 */ /* 0x010fe4000f8e30ff */
[----:B------:R-:W-:Y:S02]  /*20e0*/  ULEA UR54, UR33, UR24, 0xb ;  /* 0x0000001821367291 */ /* 0x000fe4000f8e58ff */
[----:B------:R-:W-:Y:S01]  /*20f0*/  ULEA UR52, UR33, UR21, 0xa ;  /* 0x0000001521347291 */ /* 0x000fe2000f8e50ff */
[----:B------:R-:W-:Y:S01]  /*2100*/  PLOP3.LUT P0, PT, PT, PT, UP0, 0x80, 0x8 ;  /* 0x000000000008781c */ /* 0x000fe20003f0f008 */
[----:B------:R-:W-:Y:S02]  /*2110*/  ULEA UR13, UR33, UR12, 0x3 ;  /* 0x0000000c210d7291 */ /* 0x000fe4000f8e18ff */
[----:B------:R-:W-:Y:S02]  /*2120*/  UISETP.NE.AND UP1, UPT, UR25, 0x4, UPT ;  /* 0x000000041900788c */ /* 0x000fe4000bf25270 */
[----:B------:R-:W-:Y:S02]  /*2130*/  ULEA UR60, UR33, UR20, 0x5 ;  /* 0x00000014213c7291 */ /* 0x000fe4000f8e28ff */
[----:B------:R-:W-:Y:S02]  /*2140*/  UIADD3 UR56, UPT, UPT, UR58, 0x20, URZ ;  /* 0x000000203a387890 */ /* 0x000fe4000fffe0ff */
[----:B------:R-:W-:Y:S02]  /*2150*/  UIADD3 UR48, UPT, UPT, UR54, 0x2, URZ ;  /* 0x0000000236307890 */ /* 0x000fe4000fffe0ff */
[----:B------:R-:W-:Y:S02]  /*2160*/  UIADD3 UR46, UPT, UPT, UR52, 0x2, URZ ;  /* 0x00000002342e7890 */ /* 0x000fe4000fffe0ff */
[----:B------:R-:W-:Y:S02]  /*2170*/  UIADD3 UR42, UPT, UPT, UR54, 0x4, URZ ;  /* 0x00000004362a7890 */ /* 0x000fe4000fffe0ff */
[----:B------:R-:W-:Y:S02]  /*2180*/  UIADD3 UR32, UPT, UPT, UR52, 0x4, URZ ;  /* 0x0000000434207890 */ /* 0x000fe4000fffe0ff */
[----:B------:R-:W-:Y:S02]  /*2190*/  UIADD3 UR16, UPT, UPT, UR54, 0x6, URZ ;  /* 0x0000000636107890 */ /* 0x000fe4000fffe0ff */
[----:B------:R-:W-:Y:S02]  /*21a0*/  UIADD3 UR18, UPT, UPT, UR52, 0x6, URZ ;  /* 0x0000000634127890 */ /* 0x000fe4000fffe0ff */
[----:B------:R-:W-:Y:S02]  /*21b0*/  UIADD3 UR30, UPT, UPT, UR13, 0x20, URZ ;  /* 0x000000200d1e7890 */ /* 0x000fe4000fffe0ff */
[----:B------:R-:W-:Y:S02]  /*21c0*/  USEL UR28, URZ, 0x1, UP1 ;  /* 0x00000001ff1c7887 */ /* 0x000fe40008800000 */
[----:B------:R-:W-:Y:S01]  /*21d0*/  USEL UR33, UR25, URZ, UP1 ;  /* 0x000000ff19217287 */ /* 0x000fe20008800000 */
[----:B------:R-:W-:Y:S01]  /*21e0*/  UMOV UR61, 0x4008 ;  /* 0x00004008003d7882 */ /* 0x000fe20000000000 */
[----:B------:R-:W-:Y:S01]  /*21f0*/  UMOV UR59, 0x4008 ;  /* 0x00004008003b7882 */ /* 0x000fe20000000000 */
[----:B------:R-:W-:Y:S01]  /*2200*/  UMOV UR55, 0x40004040 ;  /* 0x4000404000377882 */ /* 0x000fe20000000000 */
[----:B------:R-:W-:Y:S01]  /*2210*/  UMOV UR53, 0x40004040 ;  /* 0x4000404000357882 */ /* 0x000fe20000000000 */
[----:B------:R-:W-:Y:S01]  /*2220*/  UMOV UR57, 0x4008 ;  /* 0x0000400800397882 */ /* 0x000fe20000000000 */
[----:B------:R-:W-:Y:S01]  /*2230*/  UMOV UR49, 0x40004040 ;  /* 0x4000404000317882 */ /* 0x000fe20000000000 */
[----:B------:R-:W-:Y:S01]  /*2240*/  UMOV UR47, 0x40004040 ;  /* 0x40004040002f7882 */ /* 0x000fe20000000000 */
[----:B------:R-:W-:Y:S01]  /*2250*/  UMOV UR43, 0x40004040 ;  /* 0x40004040002b7882 */ /* 0x000fe20000000000 */
[----:B--2---:R-:W-:Y:S05]  /*2260*/  @P1 BRA `(.L_x_38) ;  /* 0x0000000000101947 */ /* 0x004fea0003800000 */
[----:B------:R-:W-:Y:S06]  /*2270*/  USHF.L.U32 UR25, UR34, 0x1f, URZ ;  /* 0x0000001f22197899 */ /* 0x000fec00080006ff */
[----:B--2---:R-:W-:Y:S04]  /*2280*/  MOV R0, UR25 ;  /* 0x0000001900007c02 */ /* 0x004fe80008000f00 */
[----:B------:R-:W2:Y:S02]  /*2290*/  SYNCS.PHASECHK.TRANS64.TRYWAIT P1, [UR13], R0 ;  /* 0x00000000ff0075a7 */ /* 0x000ea4000802110d */
[----:B--2---:R-:W-:Y:S05]  /*22a0*/  @!P1 BRA `(.L_x_39) ;  /* 0x00000030003c9947 */ /* 0x004fea0003800000 */
.L_x_38:
[----:B------:R-:W-:Y:S01]  /*22b0*/  ULOP3.LUT UR34, UR34, UR28, URZ, 0x3c, !UPT ;  /* 0x0000001c22227292 */ /* 0x000fe2000f8e3cff */
[----:B------:R-:W-:Y:S01]  /*22c0*/  PLOP3.LUT P1, PT, PT, PT, PT, 0x80, 0x8 ;  /* 0x000000000008781c */ /* 0x000fe20003f2f070 */
[----:B------:R-:W-:Y:S01]  /*22d0*/  UIADD3 UR31, UPT, UPT, UR31, 0x1, URZ ;  /* 0x000000011f1f7890 */ /* 0x000fe2000fffe0ff */
[----:B------:R4:W-:Y:S01]  /*22e0*/  UTCCP.T.S.4x32dp128bit tmem[UR36+0x1d0], gdesc[UR60] ;  /* 0x0001d03c240079e7 */ /* 0x0009e20009100000 */
[----:B------:R-:W-:Y:S01]  /*22f0*/  UMOV UR64, UR16 ;  /* 0x0000001000407c82 */ /* 0x000fe20008000000 */
[----:B------:R-:W-:Y:S01]  /*2300*/  @!UP0 USHF.L.U32 UR13, UR34, 0x1f, URZ ;  /* 0x0000001f220d8899 */ /* 0x000fe200080006ff */
[----:B------:R4:W-:Y:S01]  /*2310*/  UTCCP.T.S.4x32dp128bit tmem[UR36+0x1e0], gdesc[UR58] ;  /* 0x0001e03a240079e7 */ /* 0x0009e20009100000 */
[----:B------:R-:W-:Y:S01]  /*2320*/  @!UP0 ULEA UR16, UR33, UR12, 0x3 ;  /* 0x0000000c21108291 */ /* 0x000fe2000f8e18ff */
[----:B------:R4:W-:Y:S01]  /*2330*/  UTCCP.T.S.4x32dp128bit tmem[UR36+0x1e4], gdesc[UR56] ;  /* 0x0001e438240079e7 */ /* 0x0009e20009100000 */
[----:B------:R4:W-:Y:S01]  /*2340*/  UTCQMMA gdesc[UR52], gdesc[UR54], tmem[UR17], tmem[UR50], idesc[UR51], tmem[UR10], UP2 ;  /* 0x000a323634007dea */ /* 0x0009e20009000311 */
[----:B------:R-:W-:Y:S01]  /*2350*/  UMOV UR62, UR32 ;  /* 0x00000020003e7c82 */ /* 0x000fe20008000000 */
[----:B------:R-:W-:Y:S01]  /*2360*/  UMOV UR63, 0x40004040 ;  /* 0x40004040003f7882 */ /* 0x000fe20000000000 */
[----:B--2---:R-:W-:Y:S01]  /*2370*/  MOV R0, UR13 ;  /* 0x0000000d00007c02 */ /* 0x004fe20008000f00 */
[----:B------:R4:W-:Y:S01]  /*2380*/  UTCQMMA gdesc[UR46], gdesc[UR48], tmem[UR17], tmem[UR44], idesc[UR45], tmem[UR8], UPT ;  /* 0x00082c302e007dea */ /* 0x0009e2000b800311 */
[----:B------:R-:W-:Y:S01]  /*2390*/  UMOV UR65, 0x40004040 ;  /* 0x4000404000417882 */ /* 0x000fe20000000000 */
[----:B------:R-:W-:Y:S01]  /*23a0*/  UMOV UR66, UR18 ;  /* 0x0000001200427c82 */ /* 0x000fe20008000000 */
[----:B------:R-:W-:Y:S01]  /*23b0*/  UMOV UR67, 0x40004040 ;  /* 0x4000404000437882 */ /* 0x000fe20000000000 */
[----:B------:R4:W-:Y:S01]  /*23c0*/  UTCQMMA gdesc[UR62], gdesc[UR42], tmem[UR17], tmem[UR40], idesc[UR41], tmem[UR6], UPT ;  /* 0x0006282a3e007dea */ /* 0x0009e2000b800311 */
[----:B------:R4:W-:Y:S01]  /*23d0*/  UTCQMMA gdesc[UR66], gdesc[UR64], tmem[UR17], tmem[UR38], idesc[UR39], tmem[UR4], UPT ;  /* 0x0004264042007dea */ /* 0x0009e2000b800311 */
[----:B------:R4:W-:Y:S01]  /*23e0*/  UTCBAR.MULTICAST [UR30], URZ, UR29 ;  /* 0x000000ff1e0073e9 */ /* 0x0009e2000800081d */
[----:B------:R4:W2:Y:S01]  /*23f0*/  @!P0 SYNCS.PHASECHK.TRANS64.TRYWAIT P1, [UR16], R0 ;  /* 0x00000000ff0085a7 */ /* 0x0008a20008021110 */
[----:B------:R-:W-:Y:S02]  /*2400*/  UISETP.NE.AND UP0, UPT, UR31, 0x20, UPT ;  /* 0x000000201f00788c */ /* 0x000fe4000bf05270 */
[----:B------:R-:W-:Y:S07]  /*2410*/  UPLOP3.LUT UP2, UPT, UPT, UPT, UPT, 0x80, 0x8 ;  /* 0x000000000008789c */ /* 0x000fee0003f4f070 */
[----:B------:R-:W-:Y:S05]  /*2420*/  BRA.U UP0, `(.L_x_40) ;  /* 0xfffffffd00207547 */ /* 0x000fea000b83ffff */
[----:B------:R-:W-:Y:S01]  /*2430*/  USHF.L.U32 UR13, UR35, 0x1f, URZ ;  /* 0x0000001f230d7899 */ /* 0x000fe200080006ff */
[----:B------:R-:W-:Y:S01]  /*2440*/  LEA R3, R6, UR12, 0x3 ;  /* 0x0000000c06037c11 */ /* 0x000fe2000f8e18ff */
[----:B------:R4:W-:Y:S01]  /*2450*/  UTCBAR.MULTICAST [UR27], URZ, UR26 ;  /* 0x000000ff1b0073e9 */ /* 0x0009e2000800081a */
[----:B------:R-:W-:-:S03]  /*2460*/  SHF.L.U32 R4, R5, 0x1f, RZ ;  /* 0x0000001f05047819 */ /* 0x000fc600000006ff */
[----:B----4-:R-:W-:-:S04]  /*2470*/  IMAD.U32 R0, RZ, RZ, UR13 ;  /* 0x0000000dff007e24 */ /* 0x010fc8000f8e00ff */
[----:B------:R4:W-:Y:S01]  /*2480*/  SYNCS.PHASECHK.TRANS64.TRYWAIT PT, [UR12+0x48], R0 ;  /* 0x00004800ff0075a7 */ /* 0x0009e200080e110c */
[----:B------:R-:W5:Y:S02]  /*2490*/  SYNCS.PHASECHK.TRANS64.TRYWAIT P0, [R3+URZ+0x50], R4 ;  /* 0x00005004030075a7 */ /* 0x000f6400080011ff */
[----:B----45:R-:W-:Y:S05]  /*24a0*/  @!P0 BRA `(.L_x_41) ;  /* 0x0000002c00dc8947 */ /* 0x030fea0003800000 */
.L_x_86:
[C---:B------:R-:W-:Y:S01]  /*24b0*/  LEA R0, R6.reuse, UR12, 0x4 ;  /* 0x0000000c06007c11 */ /* 0x040fe2000f8e20ff */
[----:B------:R-:W-:-:S05]  /*24c0*/  VIADD R6, R6, 0x1 ;  /* 0x0000000106067836 */ /* 0x000fca0000000000 */
[----:B------:R-:W5:Y:S01]  /*24d0*/  LDS R0, [R0+0x3641c] ;  /* 0x03641c0000007984 */ /* 0x000f620000000800 */
[C---:B--2---:R-:W-:Y:S01]  /*24e0*/  ISETP.NE.AND P1, PT, R6.reuse, 0x2, PT ;  /* 0x000000020600780c */ /* 0x044fe20003f25270 */
[----:B------:R2:W-:Y:S06]  /*24f0*/  MEMBAR.ALL.CTA ;  /* 0x0000000000007992 */ /* 0x0005ec0000008000 */
[----:B--2---:R-:W2:Y:S01]  /*2500*/  FENCE.VIEW.ASYNC.S ;  /* 0x00000000000073c6 */ /* 0x004ea20000000000 */
[----:B------:R-:W-:Y:S02]  /*2510*/  SEL R4, RZ, 0x1, P1 ;  /* 0x00000001ff047807 */ /* 0x000fe40000800000 */
[----:B------:R-:W-:-:S02]  /*2520*/  SEL R6, R6, RZ, P1 ;  /* 0x000000ff06067207 */ /* 0x000fc40000800000 */
[----:B------:R-:W-:Y:S01]  /*2530*/  LOP3.LUT R5, R5, R4, RZ, 0x3c, !PT ;  /* 0x0000000405057212 */ /* 0x000fe200078e3cff */
[----:B--2---:R2:W-:Y:S01]  /*2540*/  SYNCS.ARRIVE.TRANS64.ART0 RZ, [R3+URZ+0x60], R2 ;  /* 0x0000600203ff79a7 */ /* 0x0045e200085000ff */
[----:B-----5:R-:W-:-:S13]  /*2550*/  ISETP.NE.AND P0, PT, R0, 0x1, PT ;  /* 0x000000010000780c */ /* 0x020fda0003f05270 */
[----:B--2---:R-:W-:Y:S05]  /*2560*/  @!P0 BRA `(.L_x_42) ;  /* 0xfffffff800988947 */ /* 0x004fea000383ffff */
.L_x_35:
[----:B------:R-:W-:-:S09]  /*2570*/  UISETP.NE.AND UP0, UPT, UR15, URZ, UPT ;  /* 0x000000ff0f00728c */ /* 0x000fd2000bf05270 */
[----:B------:R-:W-:Y:S05]  /*2580*/  BRA.U UP0, `(.L_x_33) ;  /* 0x0000000100107547 */ /* 0x000fea000b800000 */
[----:B------:R-:W-:-:S06]  /*2590*/  USHF.L.U32 UR35, UR35, 0x1f, URZ ;  /* 0x0000001f23237899 */ /* 0x000fcc00080006ff */
[----:B------:R-:W-:-:S04]  /*25a0*/  MOV R0, UR35 ;  /* 0x0000002300007c02 */ /* 0x000fc80008000f00 */
[----:B------:R-:W2:Y:S02]  /*25b0*/  SYNCS.PHASECHK.TRANS64.TRYWAIT P0, [UR12+0x48], R0 ;  /* 0x00004800ff0075a7 */ /* 0x000ea4000800110c */
[----:B--2---:R-:W-:Y:S05]  /*25c0*/  @!P0 BRA `(.L_x_43) ;  /* 0x0000002c00b08947 */ /* 0x004fea0003800000 */
.L_x_33:
[----:B------:R-:W-:-:S13]  /*25d0*/  ISETP.GT.AND P0, PT, R82, 0x3, PT ;  /* 0x000000035200780c */ /* 0x000fda0003f04270 */
[----:B-1----:R-:W-:Y:S05]  /*25e0*/  @P0 EXIT ;  /* 0x000000000000094d */ /* 0x002fea0003800000 */
[----:B------:R-:W-:-:S13]  /*25f0*/  ISETP.NE.AND P0, PT, R82, RZ, PT ;  /* 0x000000ff5200720c */ /* 0x000fda0003f05270 */
[----:B------:R-:W-:Y:S05]  /*2600*/  @P0 BRA `(.L_x_44) ;  /* 0x0000000000b80947 */ /* 0x000fea0003800000 */
[----:B------:R-:W1:Y:S01]  /*2610*/  S2UR UR5, SR_CgaCtaId ;  /* 0x00000000000579c3 */ /* 0x000e620000008800 */
[----:B------:R-:W-:Y:S01]  /*2620*/  NOP ;  /* 0x0000000000007918 */ /* 0x000fe20000000000 */
[----:B------:R-:W-:Y:S02]  /*2630*/  UMOV UR4, 0x40 ;  /* 0x0000004000047882 */ /* 0x000fe40000000000 */
[----:B-1----:R-:W-:-:S09]  /*2640*/  ULEA UR4, UR5, UR4, 0x18 ;  /* 0x0000000405047291 */ /* 0x002fd2000f8ec0ff */
[----:B--2-4-:R-:W1:Y:S01]  /*2650*/  LDS.U8 R0, [UR4] ;  /* 0x00000004ff007984 */ /* 0x014e620008000000 */
[----:B------:R-:W-:Y:S02]  /*2660*/  UMOV UR4, 0x400 ;  /* 0x0000040000047882 */ /* 0x000fe40000000000 */
[----:B------:R-:W-:Y:S01]  /*2670*/  ULEA UR4, UR5, UR4, 0x18 ;  /* 0x0000000405047291 */ /* 0x000fe2000f8ec0ff */
[----:B-1----:R-:W-:-:S13]  /*2680*/  ISETP.NE.AND P0, PT, R0, RZ, PT ;  /* 0x000000ff0000720c */ /* 0x002fda0003f05270 */
[----:B------:R-:W-:Y:S05]  /*2690*/  @P0 BRA `(.L_x_45) ;  /* 0x00000000007c0947 */ /* 0x000fea0003800000 */
[----:B------:R-:W-:-:S13]  /*26a0*/  ELECT P0, URZ, PT ;  /* 0x0000000000ff782f */ /* 0x000fda0003800000 */
[----:B------:R-:W-:Y:S05]  /*26b0*/  @!P0 BRA `(.L_x_46) ;  /* 0x0000000000848947 */ /* 0x000fea0003800000 */
[----:B------:R-:W-:-:S05]  /*26c0*/  UMOV UR6, 0x10 ;  /* 0x0000001000067882 */ /* 0x000fca0000000000 */
[----:B------:R-:W-:Y:S04]  /*26d0*/  DEPBAR.LE SB1, 0x36 ;  /* 0x00009d800000791a */ /* 0x000fe80000000000 */
[----:B------:R-:W1:Y:S02]  /*26e0*/  UTCATOMSWS.FIND_AND_SET.ALIGN UP0, UR6, UR6 ;  /* 0x00000006000675e3 */ /* 0x000e640008000800 */
[----:B-1----:R-:W-:Y:S01]  /*26f0*/  PLOP3.LUT P0, PT, PT, PT, UP0, 0x80, 0x8 ;  /* 0x000000000008781c */ /* 0x002fe20003f0f008 */
[----:B------:R-:W-:-:S03]  /*2700*/  IMAD.U32 R3, RZ, RZ, UR6 ;  /* 0x00000006ff037e24 */ /* 0x000fc6000f8e00ff */
[----:B------:R-:W-:-:S04]  /*2710*/  SEL R0, RZ, 0xffffffff, !P0 ;  /* 0xffffffffff007807 */ /* 0x000fc80004000000 */
[----:B------:R-:W-:-:S13]  /*2720*/  ISETP.NE.AND P0, PT, R0, RZ, PT ;  /* 0x000000ff0000720c */ /* 0x000fda0003f05270 */
[----:B------:R-:W-:Y:S05]  /*2730*/  @P0 BRA `(.L_x_47) ;  /* 0x0000000000240947 */ /* 0x000fea0003800000 */
.L_x_48:
[----:B------:R-:W-:Y:S05]  /*2740*/  NANOSLEEP 0x64 ;  /* 0x000000640000795d */ /* 0x000fea0003800000 */
[----:B------:R-:W-:-:S05]  /*2750*/  UMOV UR6, 0x10 ;  /* 0x0000001000067882 */ /* 0x000fca0000000000 */
[----:B------:R-:W-:Y:S04]  /*2760*/  DEPBAR.LE SB1, 0x36 ;  /* 0x00009d800000791a */ /* 0x000fe80000000000 */
[----:B------:R-:W1:Y:S02]  /*2770*/  UTCATOMSWS.FIND_AND_SET.ALIGN UP0, UR6, UR6 ;  /* 0x00000006000675e3 */ /* 0x000e640008000800 */
[----:B-1----:R-:W-:Y:S01]  /*2780*/  PLOP3.LUT P0, PT, PT, PT, UP0, 0x80, 0x8 ;  /* 0x000000000008781c */ /* 0x002fe20003f0f008 */
[----:B------:R-:W-:-:S03]  /*2790*/  IMAD.U32 R3, RZ, RZ, UR6 ;  /* 0x00000006ff037e24 */ /* 0x000fc6000f8e00ff */
[----:B------:R-:W-:-:S04]  /*27a0*/  SEL R0, RZ, 0xffffffff, !P0 ;  /* 0xffffffffff007807 */ /* 0x000fc80004000000 */
[----:B------:R-:W-:-:S13]  /*27b0*/  ISETP.NE.AND P0, PT, R0, RZ, PT ;  /* 0x000000ff0000720c */ /* 0x000fda0003f05270 */
[----:B------:R-:W-:Y:S05]  /*27c0*/  @!P0 BRA `(.L_x_48) ;  /* 0xfffffffc00dc8947 */ /* 0x000fea000383ffff */
.L_x_47:
[C---:B------:R-:W-:Y:S01]  /*27d0*/  R2UR UR7, R3.reuse ;  /* 0x00000000030772ca */ /* 0x040fe200000e0000 */
[----:B------:R-:W-:Y:S01]  /*27e0*/  IMAD.MOV.U32 R0, RZ, RZ, 0xffff ;  /* 0x0000ffffff007424 */ /* 0x000fe200078e00ff */
[----:B------:R-:W-:Y:S02]  /*27f0*/  UMOV UR6, 0x50 ;  /* 0x0000005000067882 */ /* 0x000fe40000000000 */
[----:B------:R-:W-:Y:S02]  /*2800*/  ULEA UR6, UR5, UR6, 0x18 ;  /* 0x0000000605067291 */ /* 0x000fe4000f8ec0ff */
[----:B------:R-:W-:Y:S01]  /*2810*/  SHF.L.U32 R0, R0, R3, RZ ;  /* 0x0000000300007219 */ /* 0x000fe200000006ff */
[----:B------:R-:W-:-:S06]  /*2820*/  IMAD.SHL.U32 R3, R3, 0x20, RZ ;  /* 0x0000002003037824 */ /* 0x000fcc00078e00ff */
[----:B------:R-:W-:-:S04]  /*2830*/  UIADD3 UR7, UPT, UPT, UR7, 0x10, URZ ;  /* 0x0000001007077890 */ /* 0x000fc8000fffe0ff */
[----:B------:R-:W-:-:S06]  /*2840*/  USHF.L.U32 UR7, UR14, UR7, URZ ;  /* 0x000000070e077299 */ /* 0x000fcc00080006ff */
[----:B------:R-:W-:-:S05]  /*2850*/  LOP3.LUT R0, R0, UR7, RZ, 0xfc, !PT ;  /* 0x0000000700007c12 */ /* 0x000fca000f8efcff */
[----:B------:R1:W-:Y:S04]  /*2860*/  ATOMS.OR RZ, [UR6], R0 ;  /* 0x00000000ffff798c */ /* 0x0003e8000b000006 */
[----:B------:R1:W-:Y:S01]  /*2870*/  STS [UR4+0x78], R3 ;  /* 0x00007803ff007988 */ /* 0x0003e20008000804 */
[----:B------:R-:W-:Y:S05]  /*2880*/  BRA `(.L_x_46) ;  /* 0x0000000000107947 */ /* 0x000fea0003800000 */
.L_x_45:
[----:B------:R-:W-:Y:S02]  /*2890*/  MOV R0, 0xffffffff ;  /* 0xffffffff00007802 */ /* 0x000fe40000000f00 */
[----:B------:R-:W-:-:S03]  /*28a0*/  MOV R2, 0x28d0 ;  /* 0x000028d000027802 */ /* 0x000fc60000000f00 */
[----:B------:R1:W-:Y:S04]  /*28b0*/  STS [UR4+0x78], R0 ;  /* 0x00007800ff007988 */ /* 0x0003e80008000804 */
[----:B-1-3--:R-:W-:Y:S05]  /*28c0*/  CALL.REL.NOINC `($__internal_1_$__cuda_sm10x_tcgen05_guardrail_trap_phase_invalid_during_alloc) ;  /* 0x0000002c00607944 */ /* 0x00afea0003c00000 */
.L_x_46:
[----:B------:R-:W-:Y:S05]  /*28d0*/  WARPSYNC.ALL ;  /* 0x0000000000007948 */ /* 0x000fea0003800000 */
[----:B------:R-:W-:Y:S01]  /*28e0*/  NOP ;  /* 0x0000000000007918 */ /* 0x000fe20000000000 */
.L_x_44:
[----:B------:R-:W5:Y:S08]  /*28f0*/  S2UR UR4, SR_CgaCtaId ;  /* 0x00000000000479c3 */ /* 0x000f700000008800 */
[----:B------:R-:W-:Y:S06]  /*2900*/  BAR.SYNC.DEFER_BLOCKING 0x3, 0xa0 ;  /* 0x00c2800000007b1d */ /* 0x000fec0000010000 */
[----:B------:R-:W-:-:S02]  /*2910*/  UMOV UR5, 0x400 ;  /* 0x0000040000057882 */ /* 0x000fc40000000000 */
[----:B-----5:R-:W-:-:S06]  /*2920*/  ULEA UR4, UR4, UR5, 0x18 ;  /* 0x0000000504047291 */ /* 0x020fcc000f8ec0ff */
[----:B-12-4-:R-:W-:-:S05]  /*2930*/  MOV R3, UR4 ;  /* 0x0000000400037c02 */ /* 0x016fca0008000f00 */
[----:B------:R1:W2:Y:S01]  /*2940*/  LDS R81, [R3+0x78] ;  /* 0x0000780003517984 */ /* 0x0002a20000000800 */
[----:B------:R-:W4:Y:S02]  /*2950*/  SYNCS.PHASECHK.TRANS64.TRYWAIT P0, [R3+URZ+0x50], RZ ;  /* 0x000050ff030075a7 */ /* 0x000f2400080011ff */
[----:B-12-4-:R-:W-:Y:S05]  /*2960*/  @!P0 BRA `(.L_x_49) ;  /* 0x0000002800e88947 */ /* 0x016fea0003800000 */
.L_x_88:
[----:B------:R-:W2:Y:S01]  /*2970*/  LDS.128 R60, [R3+0x36410] ;  /* 0x03641000033c7984 */ /* 0x000ea20000000c00 */
[----:B------:R-:W-:Y:S01]  /*2980*/  HFMA2 R0, -RZ, RZ, 0, 5.9604644775390625e-08 ;  /* 0x00000001ff007431 */ /* 0x000fe200000001ff */
[----:B------:R4:W-:Y:S06]  /*2990*/  MEMBAR.ALL.CTA ;  /* 0x0000000000007992 */ /* 0x0009ec0000008000 */
[----:B----4-:R-:W4:Y:S02]  /*29a0*/  FENCE.VIEW.ASYNC.S ;  /* 0x00000000000073c6 */ /* 0x010f240000000000 */
[----:B----4-:R4:W-:Y:S01]  /*29b0*/  SYNCS.ARRIVE.TRANS64.ART0 RZ, [R3+URZ+0x60], R0 ;  /* 0x0000600003ff79a7 */ /* 0x0109e200085000ff */
[----:B--2---:R-:W-:-:S13]  /*29c0*/  ISETP.NE.AND P0, PT, R63, 0x1, PT ;  /* 0x000000013f00780c */ /* 0x004fda0003f05270 */
[----:B----4-:R-:W-:Y:S05]  /*29d0*/  @P0 BRA `(.L_x_50) ;  /* 0x0000002000ac0947 */ /* 0x010fea0003800000 */
[----:B------:R-:W-:Y:S01]  /*29e0*/  IMAD.SHL.U32 R5, R66, 0x80, RZ ;  /* 0x0000008042057824 */ /* 0x000fe200078e00ff */
[----:B------:R-:W-:Y:S01]  /*29f0*/  SHF.R.U32.HI R72, RZ, 0x5, R66 ;  /* 0x00000005ff487819 */ /* 0x000fe20000011642 */
[----:B------:R-:W2:Y:S01]  /*2a00*/  S2UR UR8, SR_CgaCtaId ;  /* 0x00000000000879c3 */ /* 0x000ea20000008800 */
[----:B------:R-:W4:Y:S01]  /*2a10*/  S2R R64, SR_LANEID ;  /* 0x0000000000407919 */ /* 0x000f220000000000 */
[----:B------:R-:W-:Y:S01]  /*2a20*/  IMAD R80, R82, 0x4, R3 ;  /* 0x0000000452507824 */ /* 0x000fe200078e0203 */
[----:B------:R-:W-:Y:S01]  /*2a30*/  LOP3.LUT R5, R5, 0xf80, RZ, 0xc0, !PT ;  /* 0x00000f8005057812 */ /* 0x000fe200078ec0ff */
[----:B------:R-:W-:Y:S01]  /*2a40*/  IMAD.MOV.U32 R70, RZ, RZ, 0x1 ;  /* 0x00000001ff467424 */ /* 0x000fe200078e00ff */
[----:B------:R-:W-:Y:S01]  /*2a50*/  UMOV UR9, 0x400 ;  /* 0x0000040000097882 */ /* 0x000fe20000000000 */
[----:B------:R-:W-:Y:S01]  /*2a60*/  IMAD.MOV.U32 R68, RZ, RZ, RZ ;  /* 0x000000ffff447224 */ /* 0x000fe200078e00ff */
[----:B------:R-:W1:Y:S01]  /*2a70*/  LDCU.64 UR10, c[0x0][0x348] ;  /* 0x00006900ff0a77ac */ /* 0x000e620008000a00 */
[----:B------:R-:W-:-:S02]  /*2a80*/  IMAD R4, R72, 0x1000, R5 ;  /* 0x0000100048047824 */ /* 0x000fc400078e0205 */
[----:B------:R-:W-:Y:S02]  /*2a90*/  IMAD.MOV.U32 R67, RZ, RZ, RZ ;  /* 0x000000ffff437224 */ /* 0x000fe400078e00ff */
[----:B------:R-:W-:-:S04]  /*2aa0*/  IMAD.IADD R4, R3, 0x1, R4 ;  /* 0x0000000103047824 */ /* 0x000fc800078e0204 */
[C---:B------:R-:W-:Y:S02]  /*2ab0*/  VIADD R2, R4.reuse, 0x430 ;  /* 0x0000043004027836 */ /* 0x040fe40000000000 */
[C---:B------:R-:W-:Y:S02]  /*2ac0*/  VIADD R7, R4.reuse, 0x420 ;  /* 0x0000042004077836 */ /* 0x040fe40000000000 */
[C---:B------:R-:W-:Y:S01]  /*2ad0*/  VIADD R6, R4.reuse, 0x410 ;  /* 0x0000041004067836 */ /* 0x040fe20000000000 */
[----:B------:R-:W-:Y:S01]  /*2ae0*/  SHF.R.U32.HI R79, RZ, 0x3, R2 ;  /* 0x00000003ff4f7819 */ /* 0x000fe20000011602 */
[----:B------:R-:W-:Y:S01]  /*2af0*/  VIADD R5, R4, 0x400 ;  /* 0x0000040004057836 */ /* 0x000fe20000000000 */
[----:B------:R-:W-:Y:S01]  /*2b00*/  SHF.R.U32.HI R78, RZ, 0x3, R7 ;  /* 0x00000003ff4e7819 */ /* 0x000fe20000011607 */
[----:B--2---:R-:W-:Y:S01]  /*2b10*/  ULEA UR7, UR8, UR9, 0x18 ;  /* 0x0000000908077291 */ /* 0x004fe2000f8ec0ff */
[----:B------:R-:W-:Y:S01]  /*2b20*/  LOP3.LUT R79, R2, 0x70, R79, 0x78, !PT ;  /* 0x00000070024f7812 */ /* 0x000fe200078e784f */
[----:B------:R-:W-:Y:S01]  /*2b30*/  VIADD R2, R4, 0x470 ;  /* 0x0000047004027836 */ /* 0x000fe20000000000 */
[----:B------:R-:W-:-:S02]  /*2b40*/  LOP3.LUT R78, R7, 0x70, R78, 0x78, !PT ;  /* 0x00000070074e7812 */ /* 0x000fc400078e784e */
[----:B------:R-:W-:Y:S02]  /*2b50*/  LOP3.LUT R7, R66, 0x1f, RZ, 0xc0, !PT ;  /* 0x0000001f42077812 */ /* 0x000fe400078ec0ff */
[----:B------:R-:W-:Y:S02]  /*2b60*/  SHF.R.U32.HI R75, RZ, 0x3, R2 ;  /* 0x00000003ff4b7819 */ /* 0x000fe40000011602 */
[----:B------:R-:W-:Y:S02]  /*2b70*/  SHF.R.U32.HI R77, RZ, 0x3, R6 ;  /* 0x00000003ff4d7819 */ /* 0x000fe40000011606 */
[----:B------:R-:W-:Y:S01]  /*2b80*/  LOP3.LUT R75, R2, 0x70, R75, 0x78, !PT ;  /* 0x00000070024b7812 */ /* 0x000fe200078e784b */
[C---:B------:R-:W-:Y:S01]  /*2b90*/  IMAD R2, R72.reuse, 0x20, R7 ;  /* 0x0000002048027824 */ /* 0x040fe200078e0207 */
[----:B------:R-:W-:Y:S01]  /*2ba0*/  SHF.R.U32.HI R76, RZ, 0x3, R5 ;  /* 0x00000003ff4c7819 */ /* 0x000fe20000011605 */
[----:B------:R-:W-:Y:S01]  /*2bb0*/  IMAD R72, R72, 0x200000, R81 ;  /* 0x0020000048487824 */ /* 0x000fe200078e0251 */
[----:B------:R-:W-:Y:S01]  /*2bc0*/  LOP3.LUT R77, R6, 0x70, R77, 0x78, !PT ;  /* 0x00000070064d7812 */ /* 0x000fe200078e784d */
[----:B------:R-:W-:Y:S01]  /*2bd0*/  IMAD.SHL.U32 R2, R2, 0x20, RZ ;  /* 0x0000002002027824 */ /* 0x000fe200078e00ff */
[----:B------:R-:W-:Y:S01]  /*2be0*/  LOP3.LUT R76, R5, 0x70, R76, 0x78, !PT ;  /* 0x00000070054c7812 */ /* 0x000fe200078e784c */
[----:B------:R-:W-:-:S02]  /*2bf0*/  VIADD R5, R4, 0x460 ;  /* 0x0000046004057836 */ /* 0x000fc40000000000 */
[----:B------:R-:W-:Y:S01]  /*2c00*/  VIADD R6, R4, 0x450 ;  /* 0x0000045004067836 */ /* 0x000fe20000000000 */
[----:B------:R-:W-:Y:S01]  /*2c10*/  LOP3.LUT R2, R2, 0xffff, RZ, 0xc0, !PT ;  /* 0x0000ffff02027812 */ /* 0x000fe200078ec0ff */
[----:B------:R-:W-:Y:S01]  /*2c20*/  VIADD R4, R4, 0x440 ;  /* 0x0000044004047836 */ /* 0x000fe20000000000 */
[----:B------:R-:W-:Y:S02]  /*2c30*/  SHF.R.U32.HI R74, RZ, 0x3, R5 ;  /* 0x00000003ff4a7819 */ /* 0x000fe40000011605 */
[----:B------:R-:W-:Y:S02]  /*2c40*/  SHF.R.U32.HI R2, RZ, 0x1, R2 ;  /* 0x00000001ff027819 */ /* 0x000fe40000011602 */
[----:B------:R-:W-:Y:S02]  /*2c50*/  SHF.R.U32.HI R73, RZ, 0x3, R6 ;  /* 0x00000003ff497819 */ /* 0x000fe40000011606 */
[----:B------:R-:W-:Y:S02]  /*2c60*/  LOP3.LUT R2, R2, 0xffff, RZ, 0xc0, !PT ;  /* 0x0000ffff02027812 */ /* 0x000fe400078ec0ff */
[----:B------:R-:W-:-:S02]  /*2c70*/  SHF.R.U32.HI R71, RZ, 0x3, R4 ;  /* 0x00000003ff477819 */ /* 0x000fc40000011604 */
[----:B------:R-:W-:Y:S01]  /*2c80*/  LOP3.LUT R74, R5, 0x70, R74, 0x78, !PT ;  /* 0x00000070054a7812 */ /* 0x000fe200078e784a */
[----:B------:R-:W-:Y:S01]  /*2c90*/  IMAD.IADD R69, R3, 0x1, R2 ;  /* 0x0000000103457824 */ /* 0x000fe200078e0202 */
[----:B------:R-:W-:Y:S02]  /*2ca0*/  LOP3.LUT R73, R6, 0x70, R73, 0x78, !PT ;  /* 0x0000007006497812 */ /* 0x000fe400078e7849 */
[----:B-1--4-:R-:W-:-:S07]  /*2cb0*/  LOP3.LUT R71, R4, 0x70, R71, 0x78, !PT ;  /* 0x0000007004477812 */ /* 0x012fce00078e7847 */
.L_x_63:
[----:B---3--:R-:W1:Y:S01]  /*2cc0*/  LDC.64 R8, c[0x0][0x750] ;  /* 0x0001d400ff087b82 */ /* 0x008e620000000a00 */
[----:B------:R-:W-:-:S04]  /*2cd0*/  SHF.L.U32 R63, R60, 0x7, RZ ;  /* 0x000000073c3f7819 */ /* 0x000fc800000006ff */
[----:B------:R-:W-:-:S03]  /*2ce0*/  IADD3 R7, PT, PT, R63, R66, RZ ;  /* 0x000000423f077210 */ /* 0x000fc60007ffe0ff */
[----:B------:R-:W2:Y:S01]  /*2cf0*/  LDC.64 R4, c[0x0][0x758] ;  /* 0x0001d600ff047b82 */ /* 0x000ea20000000a00 */
[----:B-1----:R-:W-:-:S05]  /*2d00*/  IMAD.WIDE R8, R62, 0x4, R8 ;  /* 0x000000043e087825 */ /* 0x002fca00078e0208 */
[----:B------:R1:W5:Y:S01]  /*2d10*/  LDG.E R83, desc[UR22][R8.64] ;  /* 0x0000001608537981 */ /* 0x000362000c1e1900 */
[----:B--2---:R-:W-:Y:S01]  /*2d20*/  IMAD.WIDE R6, R7, 0x4, R4 ;  /* 0x0000000407067825 */ /* 0x004fe200078e0204 */
[----:B------:R-:W-:-:S04]  /*2d30*/  SHF.L.U32 R4, R67, 0x1f, RZ ;  /* 0x0000001f43047819 */ /* 0x000fc800000006ff */
[----:B------:R1:W5:Y:S01]  /*2d40*/  LDG.E R60, desc[UR22][R6.64] ;  /* 0x00000016063c7981 */ /* 0x000362000c1e1900 */
[----:B------:R-:W2:Y:S01]  /*2d50*/  SYNCS.PHASECHK.TRANS64.TRYWAIT P0, [R3+URZ+0x40], R4 ;  /* 0x00004004030075a7 */ /* 0x000ea200080011ff */
[----:B------:R-:W-:Y:S02]  /*2d60*/  ISETP.NE.AND P4, PT, R67, RZ, PT ;  /* 0x000000ff4300720c */ /* 0x000fe40003f85270 */
[----:B------:R-:W-:Y:S01]  /*2d70*/  MOV R65, R62 ;  /* 0x0000003e00417202 */ /* 0x000fe20000000f00 */
[----:B-12---:R-:W-:Y:S10]  /*2d80*/  @!P0 BRA `(.L_x_51) ;  /* 0x0000002400f48947 */ /* 0x006ff40003800000 */
.L_x_90:
[----:B------:R-:W-:Y:S01]  /*2d90*/  HFMA2 R85, -RZ, RZ, 0, 0 ;  /* 0x00000000ff557431 */ /* 0x000fe200000001ff */
[----:B------:R-:W-:Y:S01]  /*2da0*/  SHF.R.S32.HI R2, RZ, 0x1f, R62 ;  /* 0x0000001fff027819 */ /* 0x000fe2000001143e */
[----:B------:R-:W-:Y:S01]  /*2db0*/  IMAD R84, R67, 0xd0, R72 ;  /* 0x000000d043547824 */ /* 0x000fe200078e0248 */
[----:B------:R-:W-:Y:S01]  /*2dc0*/  CS2R R86, SRZ ;  /* 0x0000000000567805 */ /* 0x000fe2000001ff00 */
[----:B------:R-:W-:-:S07]  /*2dd0*/  IMAD.MOV.U32 R88, RZ, RZ, RZ ;  /* 0x000000ffff587224 */ /* 0x000fce00078e00ff */
.L_x_58:
[----:B-1----:R-:W-:Y:S01]  /*2de0*/  IADD3 R5, PT, PT, R87, 0x3, RZ ;  /* 0x0000000357057810 */ /* 0x002fe20007ffe0ff */
[----:B------:R-:W-:Y:S05]  /*2df0*/  WARPSYNC.ALL ;  /* 0x0000000000007948 */ /* 0x000fea0003800000 */
[----:B------:R-:W-:Y:S01]  /*2e00*/  NOP ;  /* 0x0000000000007918 */ /* 0x000fe20000000000 */
[----:B------:R-:W-:Y:S01]  /*2e10*/  SEL R62, R5, R86, !P4 ;  /* 0x00000056053e7207 */ /* 0x000fe20006000000 */
[----:B------:R-:W-:Y:S01]  /*2e20*/  BSSY.RECONVERGENT B0, `(.L_x_52) ;  /* 0x000005a000007945 */ /* 0x000fe20003800200 */
[----:B------:R-:W-:Y:S02]  /*2e30*/  ISETP.NE.AND P0, PT, R85, RZ, PT ;  /* 0x000000ff5500720c */ /* 0x000fe40003f05270 */
[----:B------:R-:W-:-:S04]  /*2e40*/  SHF.L.U32 R89, R62, 0x6, RZ ;  /* 0x000000063e597819 */ /* 0x000fc800000006ff */
[----:B------:R-:W-:-:S04]  /*2e50*/  IADD3 R4, PT, PT, R84, R89, RZ ;  /* 0x0000005954047210 */ /* 0x000fc80007ffe0ff */
[----:B------:R-:W-:-:S13]  /*2e60*/  R2UR UR4, R4 ;  /* 0x00000000040472ca */ /* 0x000fda00000e0000 */
[----:B------:R-:W1:Y:S01]  /*2e70*/  LDTM.x32 R28, tmem[UR4+0x20] ;  /* 0x00002004001c79ee */ /* 0x000e6200082c0000 */
[----:B------:R-:W-:Y:S01]  /*2e80*/  R2UR UR4, R4 ;  /* 0x00000000040472ca */ /* 0x000fe200000e0000 */
[C---:B-1---5:R-:W-:Y:S01]  /*2e90*/  FMUL R90, R83.reuse, R28 ;  /* 0x0000001c535a7220 */ /* 0x062fe20000400000 */
[C---:B------:R-:W-:Y:S01]  /*2ea0*/  FMUL R91, R83.reuse, R29 ;  /* 0x0000001d535b7220 */ /* 0x040fe20000400000 */
[C---:B------:R-:W-:Y:S01]  /*2eb0*/  FMUL R92, R83.reuse, R30 ;  /* 0x0000001e535c7220 */ /* 0x040fe20000400000 */
[C---:B------:R-:W-:Y:S01]  /*2ec0*/  FMUL R93, R83.reuse, R31 ;  /* 0x0000001f535d7220 */ /* 0x040fe20000400000 */
[C---:B------:R-:W-:Y:S01]  /*2ed0*/  FMUL R94, R83.reuse, R32 ;  /* 0x00000020535e7220 */ /* 0x040fe20000400000 */
[C---:B------:R-:W-:Y:S01]  /*2ee0*/  FMUL R95, R83.reuse, R33 ;  /* 0x00000021535f7220 */ /* 0x040fe20000400000 */
[C---:B------:R-:W-:Y:S01]  /*2ef0*/  FMUL R96, R83.reuse, R34 ;  /* 0x0000002253607220 */ /* 0x040fe20000400000 */
[C---:B------:R-:W-:Y:S01]  /*2f00*/  FMUL R97, R83.reuse, R35 ;  /* 0x0000002353617220 */ /* 0x040fe20000400000 */
[----:B------:R-:W-:-:S04]  /*2f10*/  FMUL R36, R83, R36 ;  /* 0x0000002453247220 */ /* 0x000fc80000400000 */
[----:B------:R-:W1:Y:S01]  /*2f20*/  LDTM.x32 R4, tmem[UR4] ;  /* 0x00000004000479ee */ /* 0x000e6200082c0000 */
[C---:B------:R-:W-:Y:S01]  /*2f30*/  FMUL R37, R83.reuse, R37 ;  /* 0x0000002553257220 */ /* 0x040fe20000400000 */
        /* <DEDUP_REMOVED lines=22> */
[C---:B-1----:R-:W-:Y:S01]  /*30a0*/  FMUL R102, R83.reuse, R8 ;  /* 0x0000000853667220 */ /* 0x042fe20000400000 */
        /* <DEDUP_REMOVED lines=30> */
[----:B------:R-:W-:Y:S01]  /*3290*/  FMUL R35, R83, R35 ;  /* 0x0000002353237220 */ /* 0x000fe20000400000 */
[----:B------:R-:W-:-:S02]  /*32a0*/  F2FP.BF16.F32.PACK_AB R8, R91, R90 ;  /* 0x0000005a5b08723e */ /* 0x000fc400000010ff */
[----:B------:R-:W-:Y:S02]  /*32b0*/  F2FP.BF16.F32.PACK_AB R9, R93, R92 ;  /* 0x0000005c5d09723e */ /* 0x000fe400000010ff */
[----:B------:R-:W-:Y:S02]  /*32c0*/  F2FP.BF16.F32.PACK_AB R10, R95, R94 ;  /* 0x0000005e5f0a723e */ /* 0x000fe400000010ff */
[----:B------:R-:W-:Y:S02]  /*32d0*/  F2FP.BF16.F32.PACK_AB R11, R97, R96 ;  /* 0x00000060610b723e */ /* 0x000fe400000010ff */
[----:B------:R-:W-:Y:S02]  /*32e0*/  F2FP.BF16.F32.PACK_AB R12, R37, R36 ;  /* 0x00000024250c723e */ /* 0x000fe400000010ff */
[----:B------:R-:W-:Y:S02]  /*32f0*/  F2FP.BF16.F32.PACK_AB R13, R39, R38 ;  /* 0x00000026270d723e */ /* 0x000fe400000010ff */
[----:B------:R-:W-:-:S02]  /*3300*/  F2FP.BF16.F32.PACK_AB R14, R41, R40 ;  /* 0x00000028290e723e */ /* 0x000fc400000010ff */
[----:B------:R-:W-:Y:S02]  /*3310*/  F2FP.BF16.F32.PACK_AB R15, R43, R42 ;  /* 0x0000002a2b0f723e */ /* 0x000fe400000010ff */
[----:B------:R-:W-:Y:S02]  /*3320*/  F2FP.BF16.F32.PACK_AB R16, R45, R44 ;  /* 0x0000002c2d10723e */ /* 0x000fe400000010ff */
[----:B------:R-:W-:Y:S02]  /*3330*/  F2FP.BF16.F32.PACK_AB R17, R47, R46 ;  /* 0x0000002e2f11723e */ /* 0x000fe400000010ff */
[----:B------:R-:W-:Y:S02]  /*3340*/  F2FP.BF16.F32.PACK_AB R18, R49, R48 ;  /* 0x000000303112723e */ /* 0x000fe400000010ff */
[----:B------:R-:W-:Y:S01]  /*3350*/  F2FP.BF16.F32.PACK_AB R19, R51, R50 ;  /* 0x000000323313723e */ /* 0x000fe200000010ff */
[----:B------:R-:W-:Y:S06]  /*3360*/  @P0 BRA `(.L_x_53) ;  /* 0x0000000000140947 */ /* 0x000fec0003800000 */
[----:B------:R-:W-:Y:S01]  /*3370*/  ELECT P0, URZ, PT ;  /* 0x0000000000ff782f */ /* 0x000fe20003800000 */
[----:B------:R-:W-:Y:S01]  /*3380*/  NOP ;  /* 0x0000000000007918 */ /* 0x000fe20000000000 */
[----:B------:R-:W-:-:S11]  /*3390*/  LOP3.LUT R67, R67, 0x1, RZ, 0x3c, !PT ;  /* 0x0000000143437812 */ /* 0x000fd600078e3cff */
[----:B------:R-:W-:-:S04]  /*33a0*/  @P0 IMAD.MOV.U32 R4, RZ, RZ, 0x1 ;  /* 0x00000001ff040424 */ /* 0x000fc800078e00ff */
[----:B------:R1:W-:Y:S03]  /*33b0*/  @P0 SYNCS.ARRIVE.TRANS64.ART0 RZ, [R3+URZ+0x48], R4 ;  /* 0x0000480403ff09a7 */ /* 0x0003e600085000ff */
.L_x_53:
[----:B------:R-:W-:Y:S05]  /*33c0*/  BSYNC.RECONVERGENT B0 ;  /* 0x0000000000007941 */ /* 0x000fea0003800200 */
.L_x_52:
[----:B------:R-:W-:Y:S01]  /*33d0*/  F2FP.BF16.F32.PACK_AB R20, R53, R52 ;  /* 0x000000343514723e */ /* 0x000fe200000010ff */
[----:B------:R2:W-:Y:S01]  /*33e0*/  STS.128 [R71], R8 ;  /* 0x0000000847007388 */ /* 0x0005e20000000c00 */
[----:B------:R-:W-:Y:S02]  /*33f0*/  F2FP.BF16.F32.PACK_AB R21, R55, R54 ;  /* 0x000000363715723e */ /* 0x000fe400000010ff */
[----:B------:R-:W-:Y:S01]  /*3400*/  F2FP.BF16.F32.PACK_AB R22, R57, R56 ;  /* 0x000000383916723e */ /* 0x000fe200000010ff */
[----:B------:R4:W-:Y:S01]  /*3410*/  STS.128 [R73], R12 ;  /* 0x0000000c49007388 */ /* 0x0009e20000000c00 */
[----:B------:R-:W-:Y:S02]  /*3420*/  F2FP.BF16.F32.PACK_AB R23, R59, R58 ;  /* 0x0000003a3b17723e */ /* 0x000fe400000010ff */
[----:B-1----:R-:W-:Y:S01]  /*3430*/  F2FP.BF16.F32.PACK_AB R4, R99, R98 ;  /* 0x000000626304723e */ /* 0x002fe200000010ff */
[----:B------:R1:W-:Y:S01]  /*3440*/  STS.128 [R74], R16 ;  /* 0x000000104a007388 */ /* 0x0003e20000000c00 */
[----:B------:R-:W-:-:S02]  /*3450*/  F2FP.BF16.F32.PACK_AB R5, R101, R100 ;  /* 0x000000646505723e */ /* 0x000fc400000010ff */
[----:B------:R-:W-:Y:S01]  /*3460*/  F2FP.BF16.F32.PACK_AB R6, R103, R102 ;  /* 0x000000666706723e */ /* 0x000fe200000010ff */
[----:B------:R3:W-:Y:S01]  /*3470*/  STS.128 [R75], R20 ;  /* 0x000000144b007388 */ /* 0x0007e20000000c00 */
[----:B------:R-:W-:Y:S02]  /*3480*/  F2FP.BF16.F32.PACK_AB R7, R105, R104 ;  /* 0x000000686907723e */ /* 0x000fe400000010ff */
[----:B---3--:R-:W-:Y:S02]  /*3490*/  ISETP.NE.AND P2, PT, R82, RZ, PT ;  /* 0x000000ff5200720c */ /* 0x008fe40003f45270 */
[C---:B------:R-:W-:Y:S01]  /*34a0*/  ISETP.GE.U32.AND P3, PT, R85.reuse, 0x6, PT ;  /* 0x000000065500780c */ /* 0x040fe20003f66070 */
[----:B------:R3:W-:Y:S01]  /*34b0*/  STS.128 [R76], R4 ;  /* 0x000000044c007388 */ /* 0x0007e20000000c00 */
[----:B------:R-:W-:Y:S01]  /*34c0*/  VIADD R85, R85, 0x2 ;  /* 0x0000000255557836 */ /* 0x000fe20000000000 */
[----:B--2---:R-:W-:Y:S02]  /*34d0*/  F2FP.BF16.F32.PACK_AB R8, R107, R106 ;  /* 0x0000006a6b08723e */ /* 0x004fe400000010ff */
[----:B------:R-:W-:-:S02]  /*34e0*/  F2FP.BF16.F32.PACK_AB R9, R109, R108 ;  /* 0x0000006c6d09723e */ /* 0x000fc400000010ff */
[----:B------:R-:W-:Y:S02]  /*34f0*/  F2FP.BF16.F32.PACK_AB R10, R111, R110 ;  /* 0x0000006e6f0a723e */ /* 0x000fe400000010ff */
[----:B------:R-:W-:Y:S02]  /*3500*/  F2FP.BF16.F32.PACK_AB R11, R113, R112 ;  /* 0x00000070710b723e */ /* 0x000fe400000010ff */
[----:B----4-:R-:W-:Y:S02]  /*3510*/  F2FP.BF16.F32.PACK_AB R12, R115, R114 ;  /* 0x00000072730c723e */ /* 0x010fe400000010ff */
[----:B------:R-:W-:Y:S01]  /*3520*/  F2FP.BF16.F32.PACK_AB R13, R117, R116 ;  /* 0x00000074750d723e */ /* 0x000fe200000010ff */
[----:B------:R3:W-:Y:S01]  /*3530*/  STS.128 [R77], R8 ;  /* 0x000000084d007388 */ /* 0x0007e20000000c00 */
[----:B------:R-:W-:Y:S02]  /*3540*/  F2FP.BF16.F32.PACK_AB R14, R25, R24 ;  /* 0x00000018190e723e */ /* 0x000fe400000010ff */
[----:B------:R-:W-:-:S02]  /*3550*/  F2FP.BF16.F32.PACK_AB R15, R27, R26 ;  /* 0x0000001a1b0f723e */ /* 0x000fc400000010ff */
[----:B-1----:R-:W-:Y:S02]  /*3560*/  F2FP.BF16.F32.PACK_AB R16, R29, R28 ;  /* 0x0000001c1d10723e */ /* 0x002fe400000010ff */
[----:B------:R-:W-:Y:S01]  /*3570*/  F2FP.BF16.F32.PACK_AB R17, R31, R30 ;  /* 0x0000001e1f11723e */ /* 0x000fe200000010ff */
[----:B------:R3:W-:Y:S01]  /*3580*/  STS.128 [R78], R12 ;  /* 0x0000000c4e007388 */ /* 0x0007e20000000c00 */
[----:B------:R-:W-:Y:S02]  /*3590*/  F2FP.BF16.F32.PACK_AB R18, R33, R32 ;  /* 0x000000202112723e */ /* 0x000fe400000010ff */
[----:B------:R-:W-:-:S05]  /*35a0*/  F2FP.BF16.F32.PACK_AB R19, R35, R34 ;  /* 0x000000222313723e */ /* 0x000fca00000010ff */
[----:B------:R3:W-:Y:S01]  /*35b0*/  STS.128 [R79], R16 ;  /* 0x000000104f007388 */ /* 0x0007e20000000c00 */
[----:B------:R1:W-:Y:S06]  /*35c0*/  MEMBAR.ALL.CTA ;  /* 0x0000000000007992 */ /* 0x0003ec0000008000 */
[----:B-1----:R-:W1:Y:S02]  /*35d0*/  FENCE.VIEW.ASYNC.S ;  /* 0x00000000000073c6 */ /* 0x002e640000000000 */
[----:B-1----:R-:W-:Y:S06]  /*35e0*/  BAR.SYNC.DEFER_BLOCKING 0x2, 0x80 ;  /* 0x0082000000007b1d */ /* 0x002fec0000010000 */
[----:B------:R-:W-:Y:S05]  /*35f0*/  @P2 BRA `(.L_x_54) ;  /* 0x0000000000442947 */ /* 0x000fea0003800000 */
[----:B------:R-:W-:Y:S01]  /*3600*/  UIADD3 UR12, UP0, UPT, UR10, 0x240, URZ ;  /* 0x000002400a0c7890 */ /* 0x000fe2000ff1e0ff */
[----:B------:R-:W-:Y:S01]  /*3610*/  PLOP3.LUT P0, PT, PT, PT, PT, 0x80, 0x8 ;  /* 0x000000000008781c */ /* 0x000fe20003f0f070 */
[----:B------:R-:W-:Y:S01]  /*3620*/  IMAD R89, R61, 0x100, R89 ;  /* 0x000001003d597824 */ /* 0x000fe200078e0259 */
[----:B---3--:R-:W-:Y:S01]  /*3630*/  IADD3 R4, PT, PT, R3, 0x400, RZ ;  /* 0x0000040003047810 */ /* 0x008fe20007ffe0ff */
[----:B------:R-:W-:-:S12]  /*3640*/  UIADD3.X UR13, UPT, UPT, URZ, UR11, URZ, UP0, !UPT ;  /* 0x0000000bff0d7290 */ /* 0x000fd800087fe4ff */
.L_x_55:
[----:B------:R-:W-:Y:S02]  /*3650*/  PLOP3.LUT P1, PT, P1, P0, PT, 0xf2, 0x2f ;  /* 0x00000000002f781c */ /* 0x000fe40000f21e72 */
[----:B------:R-:W-:-:S08]  /*3660*/  @P0 R2UR P1, UR6, R63 ;  /* 0x000000003f0602ca */ /* 0x000fd00000020000 */
[----:B------:R-:W-:Y:S02]  /*3670*/  PLOP3.LUT P1, PT, P1, P0, PT, 0xf2, 0x2f ;  /* 0x00000000002f781c */ /* 0x000fe40000f21e72 */
[----:B------:R-:W-:-:S08]  /*3680*/  @P0 R2UR.OR P1, UR5, R89 ;  /* 0x00000000590502ca */ /* 0x000fd00000120000 */
[----:B------:R-:W-:Y:S02]  /*3690*/  PLOP3.LUT P1, PT, P1, P0, PT, 0xf2, 0x2f ;  /* 0x00000000002f781c */ /* 0x000fe40000f21e72 */
[----:B------:R-:W-:-:S08]  /*36a0*/  @P0 R2UR.OR P1, UR4, R4 ;  /* 0x00000000040402ca */ /* 0x000fd00000120000 */
[----:B------:R-:W-:Y:S02]  /*36b0*/  @P0 PLOP3.LUT P0, PT, P1, PT, PT, 0x80, 0x8 ;  /* 0x000000000008081c */ /* 0x000fe40000f0f070 */
[----:B------:R-:W-:-:S03]  /*36c0*/  PLOP3.LUT P1, PT, PT, PT, PT, 0x80, 0x8 ;  /* 0x000000000008781c */ /* 0x000fc60003f2f070 */
[----:B------:R1:W-:Y:S08]  /*36d0*/  UTMASTG.2D [UR4], [UR12], desc[URZ] ;  /* 0x0000ff040c0073b5 */ /* 0x0003f00008009000 */
[----:B-1----:R-:W-:Y:S05]  /*36e0*/  @P0 BRA.U.ANY `(.L_x_55) ;  /* 0xfffffffd00d80947 */ /* 0x002fea000393ffff */
[----:B------:R0:W-:Y:S01]  /*36f0*/  UTMACMDFLUSH ;  /* 0x00000000000079b7 */ /* 0x0001e20000000000 */
[----:B------:R-:W-:-:S04]  /*3700*/  DEPBAR.LE SB0, 0x0 ;  /* 0x000080000000791a */ /* 0x000fc80000000000 */
.L_x_54:
[----:B------:R-:W-:Y:S01]  /*3710*/  FMUL R128, R98, -1.4426950216293334961 ;  /* 0xbfb8aa3b62807820 */ /* 0x000fe20000400000 */
[----:B------:R-:W-:Y:S01]  /*3720*/  FMUL R127, R99, -1.4426950216293334961 ;  /* 0xbfb8aa3b637f7820 */ /* 0x000fe20000400000 */
[----:B------:R-:W-:Y:S01]  /*3730*/  FMUL R126, R100, -1.4426950216293334961 ;  /* 0xbfb8aa3b647e7820 */ /* 0x000fe20000400000 */
[----:B------:R-:W-:Y:S01]  /*3740*/  FMUL R125, R101, -1.4426950216293334961 ;  /* 0xbfb8aa3b657d7820 */ /* 0x000fe20000400000 */
[----:B------:R-:W-:Y:S01]  /*3750*/  FMUL R124, R102, -1.4426950216293334961 ;  /* 0xbfb8aa3b667c7820 */ /* 0x000fe20000400000 */
[----:B------:R-:W-:Y:S01]  /*3760*/  FMUL R123, R103, -1.4426950216293334961 ;  /* 0xbfb8aa3b677b7820 */ /* 0x000fe20000400000 */
[----:B------:R-:W1:Y:S01]  /*3770*/  MUFU.EX2 R128, R128 ;  /* 0x0000008000807308 */ /* 0x000e620000000800 */
[----:B------:R-:W-:Y:S01]  /*3780*/  FMUL R122, R104, -1.4426950216293334961 ;  /* 0xbfb8aa3b687a7820 */ /* 0x000fe20000400000 */
[----:B------:R-:W-:Y:S01]  /*3790*/  FMUL R121, R105, -1.4426950216293334961 ;  /* 0xbfb8aa3b69797820 */ /* 0x000fe20000400000 */
[----:B------:R-:W-:Y:S01]  /*37a0*/  FMUL R120, R106, -1.4426950216293334961 ;  /* 0xbfb8aa3b6a787820 */ /* 0x000fe20000400000 */
[----:B------:R-:W-:Y:S01]  /*37b0*/  FMUL R119, R107, -1.4426950216293334961 ;  /* 0xbfb8aa3b6b777820 */ /* 0x000fe20000400000 */
[----:B------:R-:W-:Y:S01]  /*37c0*/  FMUL R22, R111, -1.4426950216293334961 ;  /* 0xbfb8aa3b6f167820 */ /* 0x000fe20000400000 */
[----:B------:R-:W-:Y:S01]  /*37d0*/  FMUL R21, R112, -1.4426950216293334961 ;  /* 0xbfb8aa3b70157820 */ /* 0x000fe20000400000 */
[----:B------:R-:W-:Y:S01]  /*37e0*/  FMUL R20, R113, -1.4426950216293334961 ;  /* 0xbfb8aa3b71147820 */ /* 0x000fe20000400000 */
[----:B------:R-:W2:Y:S01]  /*37f0*/  MUFU.EX2 R127, R127 ;  /* 0x0000007f007f7308 */ /* 0x000ea20000000800 */
[----:B---3--:R-:W-:Y:S01]  /*3800*/  FMUL R8, R31, -1.4426950216293334961 ;  /* 0xbfb8aa3b1f087820 */ /* 0x008fe20000400000 */
[----:B------:R-:W-:Y:S01]  /*3810*/  FMUL R6, R33, -1.4426950216293334961 ;  /* 0xbfb8aa3b21067820 */ /* 0x000fe20000400000 */
[----:B------:R-:W-:Y:S01]  /*3820*/  FMUL R4, R35, -1.4426950216293334961 ;  /* 0xbfb8aa3b23047820 */ /* 0x000fe20000400000 */
[----:B------:R-:W-:Y:S01]  /*3830*/  FMUL R118, R108, -1.4426950216293334961 ;  /* 0xbfb8aa3b6c767820 */ /* 0x000fe20000400000 */
[----:B------:R-:W-:Y:S01]  /*3840*/  FMUL R23, R110, -1.4426950216293334961 ;  /* 0xbfb8aa3b6e177820 */ /* 0x000fe20000400000 */
[----:B------:R-:W-:Y:S01]  /*3850*/  FMUL R9, R30, -1.4426950216293334961 ;  /* 0xbfb8aa3b1e097820 */ /* 0x000fe20000400000 */
[----:B------:R-:W-:Y:S01]  /*3860*/  FMUL R89, R109, -1.4426950216293334961 ;  /* 0xbfb8aa3b6d597820 */ /* 0x000fe20000400000 */
[----:B------:R-:W3:Y:S01]  /*3870*/  MUFU.EX2 R126, R126 ;  /* 0x0000007e007e7308 */ /* 0x000ee20000000800 */
[----:B------:R-:W-:Y:S01]  /*3880*/  FMUL R7, R32, -1.4426950216293334961 ;  /* 0xbfb8aa3b20077820 */ /* 0x000fe20000400000 */
[----:B------:R-:W-:Y:S01]  /*3890*/  FMUL R5, R34, -1.4426950216293334961 ;  /* 0xbfb8aa3b22057820 */ /* 0x000fe20000400000 */
[----:B------:R-:W-:Y:S01]  /*38a0*/  FMUL R14, R25, -1.4426950216293334961 ;  /* 0xbfb8aa3b190e7820 */ /* 0x000fe20000400000 */
[----:B------:R-:W-:Y:S01]  /*38b0*/  FMUL R16, R117, -1.4426950216293334961 ;  /* 0xbfb8aa3b75107820 */ /* 0x000fe20000400000 */
[----:B------:R-:W-:Y:S01]  /*38c0*/  FMUL R10, R29, -1.4426950216293334961 ;  /* 0xbfb8aa3b1d0a7820 */ /* 0x000fe20000400000 */
[----:B------:R-:W-:Y:S01]  /*38d0*/  FMUL R12, R27, -1.4426950216293334961 ;  /* 0xbfb8aa3b1b0c7820 */ /* 0x000fe20000400000 */
[----:B------:R-:W-:Y:S01]  /*38e0*/  FMUL R13, R26, -1.4426950216293334961 ;  /* 0xbfb8aa3b1a0d7820 */ /* 0x000fe20000400000 */
[----:B------:R-:W4:Y:S01]  /*38f0*/  MUFU.EX2 R125, R125 ;  /* 0x0000007d007d7308 */ /* 0x000f220000000800 */
[----:B------:R-:W-:Y:S01]  /*3900*/  FMUL R15, R24, -1.4426950216293334961 ;  /* 0xbfb8aa3b180f7820 */ /* 0x000fe20000400000 */
[----:B-1----:R-:W-:Y:S01]  /*3910*/  FADD R129, R128, 1 ;  /* 0x3f80000080817421 */ /* 0x002fe20000000000 */
[----:B--2---:R-:W-:Y:S01]  /*3920*/  FADD R128, R127, 1 ;  /* 0x3f8000007f807421 */ /* 0x004fe20000000000 */
[----:B------:R-:W-:Y:S01]  /*3930*/  FMUL R17, R116, -1.4426950216293334961 ;  /* 0xbfb8aa3b74117820 */ /* 0x000fe20000400000 */
[----:B------:R-:W-:Y:S01]  /*3940*/  FMUL R11, R28, -1.4426950216293334961 ;  /* 0xbfb8aa3b1c0b7820 */ /* 0x000fe20000400000 */
[----:B------:R-:W-:Y:S01]  /*3950*/  FMUL R19, R114, -1.4426950216293334961 ;  /* 0xbfb8aa3b72137820 */ /* 0x000fe20000400000 */
[----:B------:R-:W-:Y:S01]  /*3960*/  FMUL R18, R115, -1.4426950216293334961 ;  /* 0xbfb8aa3b73127820 */ /* 0x000fe20000400000 */
[----:B------:R-:W1:Y:S01]  /*3970*/  MUFU.EX2 R124, R124 ;  /* 0x0000007c007c7308 */ /* 0x000e620000000800 */
[----:B---3--:R-:W-:Y:S01]  /*3980*/  FADD R127, R126, 1 ;  /* 0x3f8000007e7f7421 */ /* 0x008fe20000000000 */
[----:B------:R-:W-:Y:S06]  /*3990*/  BAR.SYNC.DEFER_BLOCKING 0x2, 0x80 ;  /* 0x0082000000007b1d */ /* 0x000fec0000010000 */
[----:B------:R-:W2:Y:S01]  /*39a0*/  MUFU.EX2 R123, R123 ;  /* 0x0000007b007b7308 */ /* 0x000ea20000000800 */
[----:B----4-:R-:W-:-:S07]  /*39b0*/  FADD R126, R125, 1 ;  /* 0x3f8000007d7e7421 */ /* 0x010fce0000000000 */
[----:B------:R-:W3:Y:S01]  /*39c0*/  MUFU.EX2 R122, R122 ;  /* 0x0000007a007a7308 */ /* 0x000ee20000000800 */
[----:B-1----:R-:W-:-:S07]  /*39d0*/  FADD R125, R124, 1 ;  /* 0x3f8000007c7d7421 */ /* 0x002fce0000000000 */
[----:B------:R-:W1:Y:S01]  /*39e0*/  MUFU.EX2 R121, R121 ;  /* 0x0000007900797308 */ /* 0x000e620000000800 */
[----:B--2---:R-:W-:-:S07]  /*39f0*/  FADD R124, R123, 1 ;  /* 0x3f8000007b7c7421 */ /* 0x004fce0000000000 */
[----:B------:R-:W2:Y:S01]  /*3a00*/  MUFU.EX2 R120, R120 ;  /* 0x0000007800787308 */ /* 0x000ea20000000800 */
[----:B---3--:R-:W-:-:S07]  /*3a10*/  FADD R123, R122, 1 ;  /* 0x3f8000007a7b7421 */ /* 0x008fce0000000000 */
        /* <DEDUP_REMOVED lines=46> */
[----:B------:R-:W2:Y:S01]  /*3d00*/  MUFU.RCP R118, R89 ;  /* 0x0000005900767308 */ /* 0x000ea20000001000 */
[----:B---3--:R-:W-:-:S07]  /*3d10*/  FADD R19, R19, 1 ;  /* 0x3f80000013137421 */ /* 0x008fce0000000000 */
[----:B------:R-:W3:Y:S01]  /*3d20*/  MUFU.RCP R22, R22 ;  /* 0x0000001600167308 */ /* 0x000ee20000001000 */
[----:B-1----:R-:W-:-:S07]  /*3d30*/  FADD R18, R18, 1 ;  /* 0x3f80000012127421 */ /* 0x002fce0000000000 */
[----:B------:R-:W1:Y:S01]  /*3d40*/  MUFU.RCP R21, R21 ;  /* 0x0000001500157308 */ /* 0x000e620000001000 */
[----:B--2---:R-:W-:-:S04]  /*3d50*/  FMUL R118, R109, R118 ;  /* 0x000000766d767220 */ /* 0x004fc80000400000 */
[----:B------:R-:W-:-:S03]  /*3d60*/  FMUL R39, R39, R118 ;  /* 0x0000007627277220 */ /* 0x000fc60000400000 */
[----:B------:R-:W2:Y:S01]  /*3d70*/  MUFU.RCP R20, R20 ;  /* 0x0000001400147308 */ /* 0x000ea20000001000 */
[----:B---3--:R-:W-:Y:S01]  /*3d80*/  FMUL R22, R111, R22 ;  /* 0x000000166f167220 */ /* 0x008fe20000400000 */
[----:B------:R-:W-:-:S03]  /*3d90*/  FMUL R39, R60, R39 ;  /* 0x000000273c277220 */ /* 0x000fc60000400000 */
[----:B------:R-:W-:-:S03]  /*3da0*/  FMUL R41, R41, R22 ;  /* 0x0000001629297220 */ /* 0x000fc60000400000 */
[----:B------:R-:W3:Y:S01]  /*3db0*/  MUFU.RCP R8, R8 ;  /* 0x0000000800087308 */ /* 0x000ee20000001000 */
[----:B-1----:R-:W-:-:S04]  /*3dc0*/  FMUL R21, R112, R21 ;  /* 0x0000001570157220 */ /* 0x002fc80000400000 */
[----:B------:R-:W-:-:S03]  /*3dd0*/  FMUL R21, R42, R21 ;  /* 0x000000152a157220 */ /* 0x000fc60000400000 */
[----:B------:R-:W1:Y:S01]  /*3de0*/  MUFU.RCP R6, R6 ;  /* 0x0000000600067308 */ /* 0x000e620000001000 */
[----:B--2---:R-:W-:-:S04]  /*3df0*/  FMUL R20, R113, R20 ;  /* 0x0000001471147220 */ /* 0x004fc80000400000 */
[----:B------:R-:W-:-:S03]  /*3e00*/  FMUL R43, R43, R20 ;  /* 0x000000142b2b7220 */ /* 0x000fc60000400000 */
[----:B------:R-:W2:Y:S01]  /*3e10*/  MUFU.RCP R4, R4 ;  /* 0x0000000400047308 */ /* 0x000ea20000001000 */
[----:B---3--:R-:W-:Y:S01]  /*3e20*/  FMUL R8, R31, R8 ;  /* 0x000000081f087220 */ /* 0x008fe20000400000 */
[----:B------:R-:W-:-:S03]  /*3e30*/  FMUL R43, R60, R43 ;  /* 0x0000002b3c2b7220 */ /* 0x000fc60000400000 */
[----:B------:R-:W-:Y:S01]  /*3e40*/  FMUL R55, R55, R8 ;  /* 0x0000000837377220 */ /* 0x000fe20000400000 */
[----:B------:R-:W-:Y:S02]  /*3e50*/  FMUL R8, R60, R21 ;  /* 0x000000153c087220 */ /* 0x000fe40000400000 */
[----:B------:R-:W3:Y:S01]  /*3e60*/  MUFU.RCP R119, R119 ;  /* 0x0000007700777308 */ /* 0x000ee20000001000 */
[----:B-1----:R-:W-:-:S04]  /*3e70*/  FMUL R6, R33, R6 ;  /* 0x0000000621067220 */ /* 0x002fc80000400000 */
[----:B------:R-:W-:-:S03]  /*3e80*/  FMUL R57, R57, R6 ;  /* 0x0000000639397220 */ /* 0x000fc60000400000 */
[----:B------:R-:W1:Y:S01]  /*3e90*/  MUFU.RCP R23, R23 ;  /* 0x0000001700177308 */ /* 0x000e620000001000 */
[----:B--2---:R-:W-:Y:S01]  /*3ea0*/  FMUL R4, R35, R4 ;  /* 0x0000000423047220 */ /* 0x004fe20000400000 */
[----:B------:R-:W-:-:S03]  /*3eb0*/  FMUL R57, R60, R57 ;  /* 0x000000393c397220 */ /* 0x000fc60000400000 */
[----:B------:R-:W-:Y:S01]  /*3ec0*/  FMUL R59, R59, R4 ;  /* 0x000000043b3b7220 */ /* 0x000fe20000400000 */
[----:B------:R-:W-:Y:S02]  /*3ed0*/  FMUL R4, R60, R41 ;  /* 0x000000293c047220 */ /* 0x000fe40000400000 */
        /* <DEDUP_REMOVED lines=8> */
[----:B--2---:R-:W-:Y:S01]  /*3f60*/  FMUL R9, R30, R9 ;  /* 0x000000091e097220 */ /* 0x004fe20000400000 */
[----:B------:R-:W-:-:S03]  /*3f70*/  FMUL R23, R60, R23 ;  /* 0x000000173c177220 */ /* 0x000fc60000400000 */
        /* <DEDUP_REMOVED lines=11> */
[----:B------:R-:W-:Y:S01]  /*4030*/  FMUL R49, R49, R14 ;  /* 0x0000000e31317220 */ /* 0x000fe20000400000 */
[C---:B------:R-:W-:Y:S02]  /*4040*/  FMUL R14, R60.reuse, R55 ;  /* 0x000000373c0e7220 */ /* 0x040fe40000400000 */
[----:B------:R-:W2:Y:S01]  /*4050*/  MUFU.RCP R122, R122 ;  /* 0x0000007a007a7308 */ /* 0x000ea20000001000 */
[----:B---3--:R-:W-:Y:S02]  /*4060*/  FMUL R16, R117, R16 ;  /* 0x0000001075107220 */ /* 0x008fe40000400000 */
[----:B------:R-:W-:Y:S02]  /*4070*/  FMNMX.NAN R20, |R39|, |R14|, !PT ;  /* 0x4000000e27147209 */ /* 0x000fe40007820200 */
[----:B------:R-:W-:Y:S01]  /*4080*/  FMUL R47, R47, R16 ;  /* 0x000000102f2f7220 */ /* 0x000fe20000400000 */
[----:B------:R-:W-:Y:S01]  /*4090*/  FMUL R16, R60, R119 ;  /* 0x000000773c107220 */ /* 0x000fe20000400000 */
[----:B------:R-:W-:Y:S01]  /*40a0*/  F2FP.SATFINITE.E2M1.F32.PACK_AB_MERGE_C R14, R14, R21, RZ ;  /* 0x000000150e0e723e */ /* 0x000fe200042070ff */
[----:B------:R-:W3:Y:S01]  /*40b0*/  MUFU.RCP R12, R12 ;  /* 0x0000000c000c7308 */ /* 0x000ee20000001000 */
[----:B-1----:R-:W-:Y:S01]  /*40c0*/  FMUL R10, R29, R10 ;  /* 0x0000000a1d0a7220 */ /* 0x002fe20000400000 */
[----:B------:R-:W-:Y:S01]  /*40d0*/  FMUL R47, R60, R47 ;  /* 0x0000002f3c2f7220 */ /* 0x000fe20000400000 */
[----:B------:R-:W-:-:S02]  /*40e0*/  F2FP.SATFINITE.E2M1.F32.PACK_AB_MERGE_C R39, R39, R16, RZ ;  /* 0x000000102727723e */ /* 0x000fc400042070ff */
[----:B------:R-:W-:Y:S01]  /*40f0*/  FMUL R53, R53, R10 ;  /* 0x0000000a35357220 */ /* 0x000fe20000400000 */
[C---:B------:R-:W-:Y:S01]  /*4100*/  FMUL R10, R60.reuse, R7 ;  /* 0x000000073c0a7220 */ /* 0x040fe20000400000 */
[----:B------:R-:W-:Y:S01]  /*4110*/  FMNMX.NAN R7, |R43|, |R6|, !PT ;  /* 0x400000062b077209 */ /* 0x000fe20007820200 */
[----:B------:R-:W1:Y:S01]  /*4120*/  MUFU.RCP R125, R125 ;  /* 0x0000007d007d7308 */ /* 0x000e620000001000 */
[----:B--2---:R-:W-:Y:S01]  /*4130*/  FMUL R122, R105, R122 ;  /* 0x0000007a697a7220 */ /* 0x004fe20000400000 */
[----:B------:R-:W-:Y:S01]  /*4140*/  F2FP.SATFINITE.E2M1.F32.PACK_AB_MERGE_C R43, R43, R8, RZ ;  /* 0x000000082b2b723e */ /* 0x000fe200042070ff */
[----:B------:R-:W-:Y:S01]  /*4150*/  FMUL R53, R60, R53 ;  /* 0x000000353c357220 */ /* 0x000fe20000400000 */
[----:B------:R-:W-:Y:S01]  /*4160*/  FMNMX.NAN R9, |R16|, |R21|, !PT ;  /* 0x4000001510097209 */ /* 0x000fe20007820200 */
[----:B------:R-:W-:Y:S01]  /*4170*/  FMUL R97, R97, R122 ;  /* 0x0000007a61617220 */ /* 0x000fe20000400000 */
[----:B------:R-:W-:Y:S02]  /*4180*/  FMNMX.NAN R8, |R8|, |R5|, !PT ;  /* 0x4000000508087209 */ /* 0x000fe40007820200 */
[----:B------:R-:W2:Y:S01]  /*4190*/  MUFU.RCP R124, R124 ;  /* 0x0000007c007c7308 */ /* 0x000ea20000001000 */
[----:B---3--:R-:W-:Y:S01]  /*41a0*/  FMUL R12, R27, R12 ;  /* 0x0000000c1b0c7220 */ /* 0x008fe20000400000 */
[----:B------:R-:W-:Y:S01]  /*41b0*/  FMUL R22, R60, R97 ;  /* 0x000000613c167220 */ /* 0x000fe20000400000 */
[----:B------:R-:W-:-:S02]  /*41c0*/  F2FP.SATFINITE.E2M1.F32.PACK_AB_MERGE_C R5, R6, R5, RZ ;  /* 0x000000050605723e */ /* 0x000fc400042070ff */
[----:B------:R-:W-:Y:S01]  /*41d0*/  FMUL R51, R51, R12 ;  /* 0x0000000c33337220 */ /* 0x000fe20000400000 */
[----:B------:R-:W-:Y:S02]  /*41e0*/  FMNMX.NAN R12, |R4|, |R57|, !PT ;  /* 0x40000039040c7209 */ /* 0x000fe40007820200 */
[----:B------:R-:W3:Y:S01]  /*41f0*/  MUFU.RCP R123, R123 ;  /* 0x0000007b007b7308 */ /* 0x000ee20000001000 */
[----:B-1----:R-:W-:Y:S01]  /*4200*/  FMUL R125, R102, R125 ;  /* 0x0000007d667d7220 */ /* 0x002fe20000400000 */
[----:B------:R-:W-:Y:S02]  /*4210*/  F2FP.SATFINITE.E2M1.F32.PACK_AB_MERGE_C R4, R4, R23, RZ ;  /* 0x000000170404723e */ /* 0x000fe400042070ff */
[-C--:B------:R-:W-:Y:S01]  /*4220*/  FMNMX.NAN R23, |R23|, |R10|.reuse, !PT ;  /* 0x4000000a17177209 */ /* 0x080fe20007820200 */
[----:B------:R-:W-:Y:S01]  /*4230*/  FMUL R125, R94, R125 ;  /* 0x0000007d5e7d7220 */ /* 0x000fe20000400000 */
[----:B------:R-:W-:Y:S02]  /*4240*/  F2FP.SATFINITE.E2M1.F32.PACK_AB_MERGE_C R10, R57, R10, RZ ;  /* 0x0000000a390a723e */ /* 0x000fe400042070ff */
[----:B------:R-:W1:Y:S01]  /*4250*/  MUFU.RCP R13, R13 ;  /* 0x0000000d000d7308 */ /* 0x000e620000001000 */
[----:B--2---:R-:W-:Y:S01]  /*4260*/  FMUL R124, R103, R124 ;  /* 0x0000007c677c7220 */ /* 0x004fe20000400000 */
[----:B------:R-:W-:Y:S01]  /*4270*/  FMUL R16, R60, R125 ;  /* 0x0000007d3c107220 */ /* 0x000fe20000400000 */
[----:B------:R-:W-:-:S02]  /*4280*/  PRMT R5, R5, 0x7054, RZ ;  /* 0x0000705405057816 */ /* 0x000fc400000000ff */
[----:B------:R-:W-:Y:S01]  /*4290*/  FMUL R95, R95, R124 ;  /* 0x0000007c5f5f7220 */ /* 0x000fe20000400000 */
[----:B------:R-:W-:Y:S02]  /*42a0*/  PRMT R10, R10, 0x7604, RZ ;  /* 0x000076040a0a7816 */ /* 0x000fe400000000ff */
[----:B------:R-:W2:Y:S01]  /*42b0*/  MUFU.RCP R15, R15 ;  /* 0x0000000f000f7308 */ /* 0x000ea20000001000 */
[----:B---3--:R-:W-:Y:S01]  /*42c0*/  FMUL R123, R104, R123 ;  /* 0x0000007b687b7220 */ /* 0x008fe20000400000 */
[----:B------:R-:W-:Y:S01]  /*42d0*/  FMUL R95, R60, R95 ;  /* 0x0000005f3c5f7220 */ /* 0x000fe20000400000 */
[----:B------:R-:W-:Y:S02]  /*42e0*/  LOP3.LUT R5, R10, R5, RZ, 0xfc, !PT ;  /* 0x000000050a057212 */ /* 0x000fe400078efcff */
[----:B------:R-:W-:Y:S01]  /*42f0*/  FMUL R123, R96, R123 ;  /* 0x0000007b607b7220 */ /* 0x000fe20000400000 */
[----:B------:R-:W-:Y:S02]  /*4300*/  PRMT R43, R43, 0x7054, RZ ;  /* 0x000070542b2b7816 */ /* 0x000fe400000000ff */
[----:B------:R-:W3:Y:S01]  /*4310*/  MUFU.RCP R127, R127 ;  /* 0x0000007f007f7308 */ /* 0x000ee20000001000 */
[----:B-1----:R-:W-:Y:S01]  /*4320*/  FMUL R13, R26, R13 ;  /* 0x0000000d1a0d7220 */ /* 0x002fe20000400000 */
[C---:B------:R-:W-:Y:S01]  /*4330*/  FMUL R123, R60.reuse, R123 ;  /* 0x0000007b3c7b7220 */ /* 0x040fe20000400000 */
[----:B------:R-:W-:Y:S01]  /*4340*/  FMUL R26, R60, R49 ;  /* 0x000000313c1a7220 */ /* 0x000fe20000400000 */
[----:B------:R-:W-:Y:S01]  /*4350*/  PRMT R4, R4, 0x7604, RZ ;  /* 0x0000760404047816 */ /* 0x000fe200000000ff */
[----:B------:R-:W-:-:S03]  /*4360*/  FMUL R13, R50, R13 ;  /* 0x0000000d320d7220 */ /* 0x000fc60000400000 */
[----:B------:R-:W1:Y:S01]  /*4370*/  MUFU.RCP R126, R126 ;  /* 0x0000007e007e7308 */ /* 0x000e620000001000 */
[----:B--2---:R-:W-:Y:S01]  /*4380*/  FMUL R15, R24, R15 ;  /* 0x0000000f180f7220 */ /* 0x004fe20000400000 */
[C---:B------:R-:W-:Y:S01]  /*4390*/  FMUL R24, R60.reuse, R51 ;  /* 0x000000333c187220 */ /* 0x040fe20000400000 */
[----:B------:R-:W-:Y:S01]  /*43a0*/  FMUL R13, R60, R13 ;  /* 0x0000000d3c0d7220 */ /* 0x000fe20000400000 */
[----:B------:R-:W-:Y:S01]  /*43b0*/  LOP3.LUT R4, R4, R43, RZ, 0xfc, !PT ;  /* 0x0000002b04047212 */ /* 0x000fe200078efcff */
[----:B------:R-:W-:Y:S01]  /*43c0*/  FMUL R15, R48, R15 ;  /* 0x0000000f300f7220 */ /* 0x000fe20000400000 */
[----:B------:R-:W-:Y:S02]  /*43d0*/  FMNMX3.NAN R12, |R95|, |R26|, R12, !PT ;  /* 0x4000001a5f0c7276 */ /* 0x000fe4000782020c */
[----:B------:R-:W2:Y:S01]  /*43e0*/  MUFU.RCP R17, R17 ;  /* 0x0000001100117308 */ /* 0x000ea20000001000 */
[----:B---3--:R-:W-:Y:S01]  /*43f0*/  FMUL R127, R100, R127 ;  /* 0x0000007f647f7220 */ /* 0x008fe20000400000 */
[----:B------:R-:W-:Y:S01]  /*4400*/  FMUL R15, R60, R15 ;  /* 0x0000000f3c0f7220 */ /* 0x000fe20000400000 */
[----:B------:R-:W-:-:S02]  /*4410*/  FMNMX3.NAN R21, |R22|, |R24|, R7, !PT ;  /* 0x4000001816157276 */ /* 0x000fc40007820207 */
[----:B------:R-:W-:Y:S01]  /*4420*/  F2FP.SATFINITE.E2M1.F32.PACK_AB_MERGE_C R22, R22, R123, RZ ;  /* 0x0000007b1616723e */ /* 0x000fe200042070ff */
[----:B------:R-:W-:Y:S01]  /*4430*/  FMUL R127, R92, R127 ;  /* 0x0000007f5c7f7220 */ /* 0x000fe20000400000 */
[----:B------:R-:W-:Y:S01]  /*4440*/  F2FP.SATFINITE.E2M1.F32.PACK_AB_MERGE_C R7, R95, R16, RZ ;  /* 0x000000105f07723e */ /* 0x000fe200042070ff */
[----:B------:R-:W3:Y:S01]  /*4450*/  MUFU.RCP R120, R120 ;  /* 0x0000007800787308 */ /* 0x000ee20000001000 */
[----:B-1----:R-:W-:Y:S01]  /*4460*/  FMUL R126, R101, R126 ;  /* 0x0000007e657e7220 */ /* 0x002fe20000400000 */
[----:B------:R-:W-:Y:S01]  /*4470*/  F2FP.SATFINITE.E2M1.F32.PACK_AB_MERGE_C R25, R24, R13, RZ ;  /* 0x0000000d1819723e */ /* 0x000fe200042070ff */
[----:B------:R-:W-:Y:S01]  /*4480*/  FMUL R10, R60, R127 ;  /* 0x0000007f3c0a7220 */ /* 0x000fe20000400000 */
[----:B------:R-:W-:Y:S01]  /*4490*/  F2FP.SATFINITE.E2M1.F32.PACK_AB_MERGE_C R24, R26, R15, RZ ;  /* 0x0000000f1a18723e */ /* 0x000fe200042070ff */
[----:B------:R-:W-:Y:S01]  /*44a0*/  FMUL R93, R93, R126 ;  /* 0x0000007e5d5d7220 */ /* 0x000fe20000400000 */
[----:B------:R-:W-:Y:S02]  /*44b0*/  PRMT R22, R22, 0x7054, RZ ;  /* 0x0000705416167816 */ /* 0x000fe400000000ff */
[----:B------:R-:W1:Y:S01]  /*44c0*/  MUFU.RCP R121, R121 ;  /* 0x0000007900797308 */ /* 0x000e620000001000 */
[----:B--2---:R-:W-:Y:S01]  /*44d0*/  FMUL R17, R116, R17 ;  /* 0x0000001174117220 */ /* 0x004fe20000400000 */
[----:B------:R-:W-:Y:S01]  /*44e0*/  PRMT R7, R7, 0x7604, RZ ;  /* 0x0000760407077816 */ /* 0x000fe200000000ff */
[----:B------:R-:W-:Y:S01]  /*44f0*/  FMUL R93, R60, R93 ;  /* 0x0000005d3c5d7220 */ /* 0x000fe20000400000 */
[----:B------:R-:W-:Y:S01]  /*4500*/  PRMT R25, R25, 0x7054, RZ ;  /* 0x0000705419197816 */ /* 0x000fe200000000ff */
[----:B------:R-:W-:Y:S01]  /*4510*/  FMUL R17, R46, R17 ;  /* 0x000000112e117220 */ /* 0x000fe20000400000 */
[----:B------:R-:W-:-:S02]  /*4520*/  PRMT R24, R24, 0x7604, RZ ;  /* 0x0000760418187816 */ /* 0x000fc400000000ff */
[----:B------:R-:W2:Y:S01]  /*4530*/  MUFU.RCP R129, R129 ;  /* 0x0000008100817308 */ /* 0x000ea20000001000 */
[----:B---3--:R-:W-:Y:S01]  /*4540*/  FMUL R120, R107, R120 ;  /* 0x000000786b787220 */ /* 0x008fe20000400000 */
[----:B------:R-:W-:Y:S02]  /*4550*/  LOP3.LUT R7, R7, R22, RZ, 0xfc, !PT ;  /* 0x0000001607077212 */ /* 0x000fe400078efcff */
[----:B------:R-:W-:Y:S01]  /*4560*/  FMNMX3.NAN R20, |R93|, |R47|, R20, !PT ;  /* 0x4000002f5d147276 */ /* 0x000fe20007820214 */
[----:B------:R-:W-:Y:S01]  /*4570*/  FMUL R37, R37, R120 ;  /* 0x0000007825257220 */ /* 0x000fe20000400000 */
[----:B------:R-:W-:Y:S02]  /*4580*/  F2FP.SATFINITE.E2M1.F32.PACK_AB_MERGE_C R32, R93, R10, RZ ;  /* 0x0000000a5d20723e */ /* 0x000fe400042070ff */
[----:B------:R-:W3:Y:S01]  /*4590*/  MUFU.RCP R128, R128 ;  /* 0x0000008000807308 */ /* 0x000ee20000001000 */
[----:B-1----:R-:W-:Y:S01]  /*45a0*/  FMUL R121, R106, R121 ;  /* 0x000000796a797220 */ /* 0x002fe20000400000 */
[----:B------:R-:W-:Y:S01]  /*45b0*/  FMUL R6, R60, R37 ;  /* 0x000000253c067220 */ /* 0x000fe20000400000 */
[----:B------:R-:W-:-:S02]  /*45c0*/  LOP3.LUT R24, R24, R25, RZ, 0xfc, !PT ;  /* 0x0000001918187212 */ /* 0x000fc400078efcff */
[----:B------:R-:W-:Y:S01]  /*45d0*/  FMUL R121, R36, R121 ;  /* 0x0000007924797220 */ /* 0x000fe20000400000 */
[----:B------:R-:W-:Y:S02]  /*45e0*/  LOP3.LUT R39, R4, 0xff, R39, 0xf8, !PT ;  /* 0x000000ff04277812 */ /* 0x000fe400078ef827 */
[----:B------:R-:W1:Y:S01]  /*45f0*/  MUFU.RCP R11, R11 ;  /* 0x0000000b000b7308 */ /* 0x000e620000001000 */
[----:B--2---:R-:W-:Y:S01]  /*4600*/  FMUL R129, R98, R129 ;  /* 0x0000008162817220 */ /* 0x004fe20000400000 */
[----:B------:R-:W-:Y:S01]  /*4610*/  FMUL R121, R60, R121 ;  /* 0x000000793c797220 */ /* 0x000fe20000400000 */
[----:B------:R-:W-:Y:S02]  /*4620*/  LOP3.LUT R7, R7, 0xff, R32, 0xf8, !PT ;  /* 0x000000ff07077812 */ /* 0x000fe400078ef820 */
[----:B------:R-:W-:Y:S01]  /*4630*/  FMUL R129, R90, R129 ;  /* 0x000000815a817220 */ /* 0x000fe20000400000 */
[----:B------:R-:W-:Y:S02]  /*4640*/  LOP3.LUT R25, R5, 0xff, R14, 0xf8, !PT ;  /* 0x000000ff05197812 */ /* 0x000fe400078ef80e */
[----:B------:R-:W2:Y:S01]  /*4650*/  MUFU.RCP R19, R19 ;  /* 0x0000001300137308 */ /* 0x000ea20000001000 */
[----:B---3--:R-:W-:Y:S01]  /*4660*/  FMUL R128, R99, R128 ;  /* 0x0000008063807220 */ /* 0x008fe20000400000 */
[----:B------:R-:W-:Y:S01]  /*4670*/  FMUL R22, R60, R129 ;  /* 0x000000813c167220 */ /* 0x000fe20000400000 */
[----:B------:R-:W-:-:S02]  /*4680*/  FMNMX3.NAN R8, |R123|, |R13|, R8, !PT ;  /* 0x4000000d7b087276 */ /* 0x000fc40007820208 */
[----:B------:R-:W-:Y:S01]  /*4690*/  FMUL R91, R91, R128 ;  /* 0x000000805b5b7220 */ /* 0x000fe20000400000 */
[----:B------:R-:W-:Y:S02]  /*46a0*/  FMNMX3.NAN R23, |R16|, |R15|, R23, !PT ;  /* 0x4000000f10177276 */ /* 0x000fe40007820217 */
[----:B------:R-:W3:Y:S01]  /*46b0*/  MUFU.RCP R18, R18 ;  /* 0x0000001200127308 */ /* 0x000ee20000001000 */
[----:B-1----:R-:W-:Y:S01]  /*46c0*/  FMUL R11, R28, R11 ;  /* 0x0000000b1c0b7220 */ /* 0x002fe20000400000 */
[C---:B------:R-:W-:Y:S01]  /*46d0*/  FMUL R28, R60.reuse, R17 ;  /* 0x000000113c1c7220 */ /* 0x040fe20000400000 */
[----:B------:R-:W-:Y:S01]  /*46e0*/  FMUL R91, R60, R91 ;  /* 0x0000005b3c5b7220 */ /* 0x000fe20000400000 */
[----:B------:R-:W-:Y:S01]  /*46f0*/  FMNMX.NAN R20, R21, R20, !PT ;  /* 0x0000001415147209 */ /* 0x000fe20007820000 */
[----:B------:R-:W-:Y:S02]  /*4700*/  FMUL R11, R52, R11 ;  /* 0x0000000b340b7220 */ /* 0x000fe40000400000 */
[----:B------:R-:W-:Y:S01]  /*4710*/  F2FP.SATFINITE.E2M1.F32.PACK_AB_MERGE_C R47, R47, R28, RZ ;  /* 0x0000001c2f2f723e */ /* 0x000fe200042070ff */
[----:B--2---:R-:W-:Y:S01]  /*4720*/  FMUL R19, R114, R19 ;  /* 0x0000001372137220 */ /* 0x004fe20000400000 */
[----:B------:R-:W-:-:S02]  /*4730*/  F2FP.SATFINITE.E2M1.F32.PACK_AB_MERGE_C R4, R91, R22, RZ ;  /* 0x000000165b04723e */ /* 0x000fc400042070ff */
[----:B------:R-:W-:Y:S01]  /*4740*/  LOP3.LUT R24, R24, 0xff, R47, 0xf8, !PT ;  /* 0x000000ff18187812 */ /* 0x000fe200078ef82f */
[----:B------:R-:W-:Y:S01]  /*4750*/  FMUL R19, R44, R19 ;  /* 0x000000132c137220 */ /* 0x000fe20000400000 */
[----:B------:R-:W-:Y:S02]  /*4760*/  PRMT R4, R4, 0x6540, R7 ;  /* 0x0000654004047816 */ /* 0x000fe40000000007 */
[----:B------:R-:W-:Y:S01]  /*4770*/  FMNMX3.NAN R9, |R10|, |R28|, R9, !PT ;  /* 0x4000001c0a097276 */ /* 0x000fe20007820209 */
[----:B---3--:R-:W-:Y:S01]  /*4780*/  FMUL R18, R115, R18 ;  /* 0x0000001273127220 */ /* 0x008fe20000400000 */
[----:B------:R-:W-:Y:S02]  /*4790*/  FMUL R19, R60, R19 ;  /* 0x000000133c137220 */ /* 0x000fe40000400000 */
[----:B------:R-:W-:Y:S01]  /*47a0*/  FMNMX.NAN R8, R8, R9, !PT ;  /* 0x0000000908087209 */ /* 0x000fe20007820000 */
[----:B------:R-:W-:Y:S01]  /*47b0*/  FMUL R45, R45, R18 ;  /* 0x000000122d2d7220 */ /* 0x000fe20000400000 */
[----:B------:R-:W-:Y:S01]  /*47c0*/  FMUL R18, R60, R11 ;  /* 0x0000000b3c127220 */ /* 0x000fe20000400000 */
[----:B------:R-:W-:-:S02]  /*47d0*/  FMNMX.NAN R11, |R6|, |R53|, !PT ;  /* 0x40000035060b7209 */ /* 0x000fc40007820200 */
[----:B------:R-:W-:Y:S01]  /*47e0*/  FMUL R30, R60, R45 ;  /* 0x0000002d3c1e7220 */ /* 0x000fe20000400000 */
[----:B------:R-:W-:Y:S02]  /*47f0*/  F2FP.SATFINITE.E2M1.F32.PACK_AB_MERGE_C R6, R6, R121, RZ ;  /* 0x000000790606723e */ /* 0x000fe400042070ff */
[-C--:B------:R-:W-:Y:S02]  /*4800*/  FMNMX.NAN R121, |R121|, |R18|.reuse, !PT ;  /* 0x4000001279797209 */ /* 0x080fe40007820200 */
[----:B------:R-:W-:Y:S02]  /*4810*/  F2FP.SATFINITE.E2M1.F32.PACK_AB_MERGE_C R18, R53, R18, RZ ;  /* 0x000000123512723e */ /* 0x000fe400042070ff */
[----:B------:R-:W-:Y:S02]  /*4820*/  F2FP.SATFINITE.E2M1.F32.PACK_AB_MERGE_C R17, R30, R19, RZ ;  /* 0x000000131e11723e */ /* 0x000fe400042070ff */
[----:B------:R-:W-:Y:S02]  /*4830*/  PRMT R5, R6, 0x6540, R39 ;  /* 0x0000654006057816 */ /* 0x000fe40000000027 */
[----:B------:R-:W-:-:S02]  /*4840*/  PRMT R6, R17, 0x6540, R24 ;  /* 0x0000654011067816 */ /* 0x000fc40000000018 */
[----:B------:R-:W-:Y:S02]  /*4850*/  PRMT R7, R18, 0x6540, R25 ;  /* 0x0000654012077816 */ /* 0x000fe40000000019 */
[----:B------:R-:W-:Y:S02]  /*4860*/  FMNMX3.NAN R11, |R91|, |R30|, R11, !PT ;  /* 0x4000001e5b0b7276 */ /* 0x000fe4000782020b */
[----:B------:R-:W-:Y:S01]  /*4870*/  FMNMX3.NAN R22, |R22|, |R19|, R121, !PT ;  /* 0x4000001316167276 */ /* 0x000fe20007820279 */
[----:B------:R1:W-:Y:S01]  /*4880*/  STS.128 [R69+0x4400], R4 ;  /* 0x0044000445007388 */ /* 0x0003e20000000c00 */
[----:B------:R-:W-:Y:S02]  /*4890*/  FMNMX3.NAN R11, R11, R12, R20, !PT ;  /* 0x0000000c0b0b7276 */ /* 0x000fe40007820014 */
[----:B------:R-:W-:Y:S01]  /*48a0*/  FMNMX3.NAN R8, R22, R23, R8, !PT ;  /* 0x0000001716087276 */ /* 0x000fe20007820008 */
[----:B------:R2:W-:Y:S06]  /*48b0*/  MEMBAR.ALL.CTA ;  /* 0x0000000000007992 */ /* 0x0005ec0000008000 */
[----:B--2---:R-:W2:Y:S01]  /*48c0*/  FENCE.VIEW.ASYNC.S ;  /* 0x00000000000073c6 */ /* 0x004ea20000000000 */
[----:B------:R-:W-:-:S04]  /*48d0*/  FMNMX3.NAN R11, R8, R11, RZ, !PT ;  /* 0x0000000b080b7276 */ /* 0x000fc800078200ff */
[----:B------:R-:W-:Y:S01]  /*48e0*/  FMNMX R88, R11, R88, !PT ;  /* 0x000000580b587209 */ /* 0x000fe20007800000 */
[----:B--2---:R-:W-:Y:S06]  /*48f0*/  BAR.SYNC.DEFER_BLOCKING 0x2, 0x80 ;  /* 0x0082000000007b1d */ /* 0x004fec0000010000 */
[----:B------:R-:W-:Y:S05]  /*4900*/  @P2 BRA `(.L_x_56) ;  /* 0x0000000000442947 */ /* 0x000fea0003800000 */
[----:B------:R-:W-:Y:S01]  /*4910*/  IMAD R62, R61, 0x4, R62 ;  /* 0x000000043d3e7824 */ /* 0x000fe200078e023e */
[----:B------:R-:W-:Y:S01]  /*4920*/  UIADD3 UR12, UP0, UPT, UR10, 0x2c0, URZ ;  /* 0x000002c00a0c7890 */ /* 0x000fe2000ff1e0ff */
[----:B------:R-:W-:Y:S02]  /*4930*/  PLOP3.LUT P0, PT, PT, PT, PT, 0x80, 0x8 ;  /* 0x000000000008781c */ /* 0x000fe40003f0f070 */
[----:B-1----:R-:W-:Y:S01]  /*4940*/  IADD3 R4, PT, PT, R3, 0x4400, RZ ;  /* 0x0000440003047810 */ /* 0x002fe20007ffe0ff */
[----:B------:R-:W-:Y:S01]  /*4950*/  IMAD.SHL.U32 R62, R62, 0x20, RZ ;  /* 0x000000203e3e7824 */ /* 0x000fe200078e00ff */
[----:B------:R-:W-:-:S12]  /*4960*/  UIADD3.X UR13, UPT, UPT, URZ, UR11, URZ, UP0, !UPT ;  /* 0x0000000bff0d7290 */ /* 0x000fd800087fe4ff */
.L_x_57:
        /* <DEDUP_REMOVED lines=10> */
[----:B------:R0:W-:Y:S02]  /*4a10*/  UTMACMDFLUSH ;  /* 0x00000000000079b7 */ /* 0x0001e40000000000 */
.L_x_56:
[----:B------:R-:W-:Y:S01]  /*4a20*/  BAR.SYNC.DEFER_BLOCKING 0x2, 0x80 ;  /* 0x0082000000007b1d */ /* 0x000fe20000010000 */
[----:B------:R-:W-:Y:S02]  /*4a30*/  IADD3 R86, PT, PT, R86, 0x1, RZ ;  /* 0x0000000156567810 */ /* 0x000fe40007ffe0ff */
[----:B------:R-:W-:-:S03]  /*4a40*/  IADD3 R87, PT, PT, R87, -0x1, RZ ;  /* 0xffffffff57577810 */ /* 0x000fc60007ffe0ff */
[----:B------:R-:W-:Y:S05]  /*4a50*/  @!P3 BRA `(.L_x_58) ;  /* 0xffffffe000e0b947 */ /* 0x000fea000383ffff */
[-C--:B-1----:R-:W-:Y:S01]  /*4a60*/  LEA R5, R70, R3.reuse, 0x3 ;  /* 0x0000000346057211 */ /* 0x082fe200078e18ff */
[----:B------:R-:W-:Y:S01]  /*4a70*/  BSSY B0, `(.L_x_59) ;  /* 0x0000005000007945 */ /* 0x000fe20003800000 */
[----:B------:R-:W-:Y:S02]  /*4a80*/  SHF.L.U32 R6, R68, 0x1f, RZ ;  /* 0x0000001f44067819 */ /* 0x000fe400000006ff */
[----:B------:R-:W-:Y:S02]  /*4a90*/  LEA R63, R70, R3, 0x4 ;  /* 0x00000003463f7211 */ /* 0x000fe400078e20ff */
[----:B------:R-:W1:Y:S02]  /*4aa0*/  SYNCS.PHASECHK.TRANS64.TRYWAIT P0, [R5+URZ+0x50], R6 ;  /* 0x00005006050075a7 */ /* 0x000e6400080011ff */
[----:B-1----:R-:W-:Y:S05]  /*4ab0*/  @!P0 BRA `(.L_x_60) ;  /* 0x0000000800c08947 */ /* 0x002fea0003800000 */
.L_x_92:
[----:B------:R-:W-:Y:S05]  /*4ac0*/  BSYNC B0 ;  /* 0x0000000000007941 */ /* 0x000fea0003800000 */
.L_x_59:
[----:B------:R-:W2:Y:S01]  /*4ad0*/  LDS.128 R60, [R63+0x36410] ;  /* 0x036410003f3c7984 */ /* 0x000ea20000000c00 */
[----:B------:R-:W-:Y:S01]  /*4ae0*/  CREDUX.MAXABS.F32.NAN UR4, R88 ;  /* 0x00000000580472cc */ /* 0x000fe20000006400 */
[----:B------:R-:W-:Y:S01]  /*4af0*/  BSSY.RECONVERGENT B0, `(.L_x_61) ;  /* 0x0000013000007945 */ /* 0x000fe20003800200 */
[----:B------:R-:W-:Y:S01]  /*4b00*/  ISETP.NE.AND P0, PT, R64, RZ, PT ;  /* 0x000000ff4000720c */ /* 0x000fe20003f05270 */
[----:B------:R3:W-:Y:S06]  /*4b10*/  MEMBAR.ALL.CTA ;  /* 0x0000000000007992 */ /* 0x0007ec0000008000 */
[----:B---3--:R-:W3:Y:S01]  /*4b20*/  FENCE.VIEW.ASYNC.S ;  /* 0x00000000000073c6 */ /* 0x008ee20000000000 */
[----:B------:R-:W-:-:S03]  /*4b30*/  VIADD R70, R70, 0x1 ;  /* 0x0000000146467836 */ /* 0x000fc60000000000 */
[----:B-1----:R-:W-:Y:S01]  /*4b40*/  IMAD.U32 R7, RZ, RZ, UR4 ;  /* 0x00000004ff077e24 */ /* 0x002fe2000f8e00ff */
[----:B---3--:R1:W-:Y:S04]  /*4b50*/  SYNCS.ARRIVE.TRANS64.ART0 RZ, [R5+URZ+0x60], R0 ;  /* 0x0000600005ff79a7 */ /* 0x0083e800085000ff */
[----:B------:R1:W-:Y:S01]  /*4b60*/  @!P0 STS [R80+0x36400], R7 ;  /* 0x0364000750008388 */ /* 0x0003e20000000800 */
[----:B------:R-:W-:Y:S01]  /*4b70*/  BAR.SYNC.DEFER_BLOCKING 0x2, 0x80 ;  /* 0x0082000000007b1d */ /* 0x000fe20000010000 */
[----:B------:R-:W-:-:S13]  /*4b80*/  LOP3.LUT P0, RZ, R82, R64, RZ, 0xfc, !PT ;  /* 0x0000004052ff7212 */ /* 0x000fda000780fcff */
[----:B------:R-:W-:Y:S05]  /*4b90*/  @P0 BRA `(.L_x_62) ;  /* 0x0000000000200947 */ /* 0x000fea0003800000 */
[----:B------:R-:W-:Y:S01]  /*4ba0*/  IMAD.U32 R3, RZ, RZ, UR7 ;  /* 0x00000007ff037e24 */ /* 0x000fe2000f8e00ff */
[----:B------:R-:W3:Y:S04]  /*4bb0*/  LDCU.64 UR4, c[0x0][0x740] ;  /* 0x0000e800ff0477ac */ /* 0x000ee80008000a00 */
[----:B-1----:R-:W1:Y:S01]  /*4bc0*/  LDS.128 R4, [R3+0x36400] ;  /* 0x0364000003047984 */ /* 0x002e620000000c00 */
[----:B---3--:R-:W-:-:S04]  /*4bd0*/  LEA R8, P0, R65, UR4, 0x2 ;  /* 0x0000000441087c11 */ /* 0x008fc8000f8010ff */
[----:B------:R-:W-:Y:S02]  /*4be0*/  LEA.HI.X R9, R65, UR5, R2, 0x2, P0 ;  /* 0x0000000541097c11 */ /* 0x000fe400080f1402 */
[----:B-1----:R-:W-:-:S04]  /*4bf0*/  FMNMX3 R4, R4, RZ, R5, !PT ;  /* 0x000000ff04047276 */ /* 0x002fc80007800005 */
[----:B------:R-:W-:-:S05]  /*4c00*/  FMNMX3 R7, R4, R6, R7, !PT ;  /* 0x0000000604077276 */ /* 0x000fca0007800007 */
[----:B------:R3:W-:Y:S02]  /*4c10*/  REDG.E.MAX.S32.STRONG.GPU desc[UR22][R8.64], R7 ;  /* 0x000000070800798e */ /* 0x0007e4000d12e316 */
.L_x_62:
[----:B------:R-:W-:Y:S05]  /*4c20*/  BSYNC.RECONVERGENT B0 ;  /* 0x0000000000007941 */ /* 0x000fea0003800200 */
.L_x_61:
[----:B--2---:R-:W-:Y:S02]  /*4c30*/  ISETP.NE.AND P0, PT, R63, 0x1, PT ;  /* 0x000000013f00780c */ /* 0x004fe40003f05270 */
[----:B------:R-:W-:-:S04]  /*4c40*/  ISETP.NE.AND P1, PT, R70, 0x2, PT ;  /* 0x000000024600780c */ /* 0x000fc80003f25270 */
[----:B-1----:R-:W-:Y:S02]  /*4c50*/  SEL R5, RZ, 0x1, P1 ;  /* 0x00000001ff057807 */ /* 0x002fe40000800000 */
[----:B------:R-:W-:Y:S02]  /*4c60*/  SEL R70, R70, RZ, P1 ;  /* 0x000000ff46467207 */ /* 0x000fe40000800000 */
[----:B------:R-:W-:-:S03]  /*4c70*/  LOP3.LUT R68, R68, R5, RZ, 0x3c, !PT ;  /* 0x0000000544447212 */ /* 0x000fc600078e3cff */
[----:B------:R-:W-:Y:S05]  /*4c80*/  @!P0 BRA `(.L_x_63) ;  /* 0xffffffe0000c8947 */ /* 0x000fea000383ffff */
.L_x_50:
[----:B------:R-:W-:-:S13]  /*4c90*/  ISETP.NE.AND P0, PT, R82, RZ, PT ;  /* 0x000000ff5200720c */ /* 0x000fda0003f05270 */
[----:B------:R-:W-:Y:S05]  /*4ca0*/  @P0 BRA `(.L_x_64) ;  /* 0x00000000001c0947 */ /* 0x000fea0003800000 */
[----:B------:R-:W2:Y:S01]  /*4cb0*/  S2UR UR4, SR_CgaCtaId ;  /* 0x00000000000479c3 */ /* 0x000ea20000008800 */
[----:B------:R-:W-:Y:S01]  /*4cc0*/  ELECT P1, URZ, PT ;  /* 0x0000000000ff782f */ /* 0x000fe20003820000 */
[----:B------:R-:W-:Y:S01]  /*4cd0*/  HFMA2 R2, -RZ, RZ, 0, 5.9604644775390625e-08 ;  /* 0x00000001ff027431 */ /* 0x000fe200000001ff */
[----:B------:R-:W-:-:S05]  /*4ce0*/  UMOV UR5, 0x40 ;  /* 0x0000004000057882 */ /* 0x000fca0000000000 */
[----:B------:R-:W-:Y:S01]  /*4cf0*/  UVIRTCOUNT.DEALLOC.SMPOOL 0x80 ;  /* 0x000000800000784c */ /* 0x000fe20000000000 */
[----:B--2---:R-:W-:-:S09]  /*4d00*/  ULEA UR4, UR4, UR5, 0x18 ;  /* 0x0000000504047291 */ /* 0x004fd2000f8ec0ff */
[----:B------:R2:W-:Y:S03]  /*4d10*/  @P1 STS.U8 [UR4], R2 ;  /* 0x00000002ff001988 */ /* 0x0005e60008000004 */
.L_x_64:
[----:B------:R-:W-:Y:S06]  /*4d20*/  BAR.SYNC.DEFER_BLOCKING 0x2, 0x80 ;  /* 0x0082000000007b1d */ /* 0x000fec0000010000 */
[----:B------:R-:W-:Y:S05]  /*4d30*/  @P0 BRA `(.L_x_65) ;  /* 0x00000000009c0947 */ /* 0x000fea0003800000 */
[----:B------:R-:W4:Y:S01]  /*4d40*/  S2UR UR5, SR_CgaCtaId ;  /* 0x00000000000579c3 */ /* 0x000f220000008800 */
[----:B------:R-:W-:Y:S01]  /*4d50*/  NOP ;  /* 0x0000000000007918 */ /* 0x000fe20000000000 */
[----:B------:R-:W-:Y:S01]  /*4d60*/  UMOV UR4, 0x50 ;  /* 0x0000005000047882 */ /* 0x000fe20000000000 */
[----:B------:R-:W-:Y:S01]  /*4d70*/  LOP3.LUT R4, R81, 0xffff, RZ, 0xc0, !PT ;  /* 0x0000ffff51047812 */ /* 0x000fe200078ec0ff */
[----:B-1----:R-:W-:-:S03]  /*4d80*/  IMAD.MOV.U32 R3, RZ, RZ, 0xffff ;  /* 0x0000ffffff037424 */ /* 0x002fc600078e00ff */
[----:B------:R-:W-:-:S04]  /*4d90*/  SHF.R.U32.HI R4, RZ, 0x5, R4 ;  /* 0x00000005ff047819 */ /* 0x000fc80000011604 */
[----:B------:R-:W-:Y:S01]  /*4da0*/  SHF.L.U32 R3, R3, R4, RZ ;  /* 0x0000000403037219 */ /* 0x000fe200000006ff */
[----:B------:R-:W-:-:S05]  /*4db0*/  VIADD R5, R4, 0x10 ;  /* 0x0000001004057836 */ /* 0x000fca0000000000 */
[----:B------:R-:W-:Y:S01]  /*4dc0*/  SHF.L.U32 R0, R0, R5, RZ ;  /* 0x0000000500007219 */ /* 0x000fe200000006ff */
[----:B----4-:R-:W-:-:S03]  /*4dd0*/  ULEA UR5, UR5, UR4, 0x18 ;  /* 0x0000000405057291 */ /* 0x010fc6000f8ec0ff */
[----:B------:R-:W-:-:S04]  /*4de0*/  LOP3.LUT R5, R0, R3, RZ, 0xfc, !PT ;  /* 0x0000000300057212 */ /* 0x000fc800078efcff */
[C---:B------:R-:W-:Y:S02]  /*4df0*/  LOP3.LUT R3, R5.reuse, 0xffff, RZ, 0xc0, !PT ;  /* 0x0000ffff05037812 */ /* 0x040fe400078ec0ff */
[----:B--2---:R-:W1:Y:S02]  /*4e00*/  LDS R2, [UR5] ;  /* 0x00000005ff027984 */ /* 0x004e640008000800 */
[----:B-1----:R-:W-:-:S04]  /*4e10*/  LOP3.LUT R0, R5, 0xffff, R2, 0x80, !PT ;  /* 0x0000ffff05007812 */ /* 0x002fc800078e8002 */
[----:B------:R-:W-:-:S13]  /*4e20*/  ISETP.NE.AND P0, PT, R0, R3, PT ;  /* 0x000000030000720c */ /* 0x000fda0003f05270 */
[----:B------:R-:W-:Y:S05]  /*4e30*/  @P0 BRA `(.L_x_66) ;  /* 0x0000000000500947 */ /* 0x000fea0003800000 */
[----:B------:R-:W-:Y:S02]  /*4e40*/  SHF.R.U32.HI R0, RZ, 0x10, R2 ;  /* 0x00000010ff007819 */ /* 0x000fe40000011602 */
[----:B------:R-:W-:-:S04]  /*4e50*/  SHF.R.U32.HI R3, RZ, 0x10, R5 ;  /* 0x00000010ff037819 */ /* 0x000fc80000011605 */
[----:B------:R-:W-:-:S04]  /*4e60*/  LOP3.LUT R0, R0, R3, RZ, 0xc0, !PT ;  /* 0x0000000300007212 */ /* 0x000fc800078ec0ff */
[----:B------:R-:W-:-:S13]  /*4e70*/  ISETP.NE.AND P0, PT, R0, R3, PT ;  /* 0x000000030000720c */ /* 0x000fda0003f05270 */
[----:B------:R-:W-:Y:S05]  /*4e80*/  @P0 BRA `(.L_x_67) ;  /* 0x0000000000300947 */ /* 0x000fea0003800000 */
[----:B------:R-:W-:Y:S01]  /*4e90*/  R2UR UR8, R5 ;  /* 0x00000000050872ca */ /* 0x000fe200000e0000 */
[----:B------:R-:W1:Y:S01]  /*4ea0*/  S2R R2, SR_LANEID ;  /* 0x0000000000027919 */ /* 0x000e620000000000 */
[----:B------:R-:W-:Y:S02]  /*4eb0*/  VOTEU.ANY UR6, UPT, PT ;  /* 0x0000000000067886 */ /* 0x000fe400038e0100 */
[----:B------:R-:W-:-:S09]  /*4ec0*/  UFLO.U32 UR6, UR6 ;  /* 0x00000006000672bd */ /* 0x000fd200080e0000 */
[----:B------:R-:W-:-:S06]  /*4ed0*/  ULOP3.LUT UR8, URZ, UR8, URZ, 0x33, !UPT ;  /* 0x00000008ff087292 */ /* 0x000fcc000f8e33ff */
[----:B------:R-:W-:-:S04]  /*4ee0*/  IMAD.U32 R0, RZ, RZ, UR8 ;  /* 0x00000008ff007e24 */ /* 0x000fc8000f8e00ff */
[----:B------:R-:W2:Y:S02]  /*4ef0*/  REDUX UR4, R0 ;  /* 0x00000000000473c4 */ /* 0x000ea40000000000 */
[----:B------:R4:W-:Y:S01]  /*4f00*/  UTCATOMSWS.AND URZ, UR8 ;  /* 0x0000000800ff79e3 */ /* 0x0009e20008000000 */
[----:B-1----:R-:W-:Y:S01]  /*4f10*/  ISETP.EQ.U32.AND P0, PT, R2, UR6, PT ;  /* 0x0000000602007c0c */ /* 0x002fe2000bf02070 */
[----:B--2---:R-:W-:-:S12]  /*4f20*/  IMAD.U32 R2, RZ, RZ, UR4 ;  /* 0x00000004ff027e24 */ /* 0x004fd8000f8e00ff */
[----:B------:R4:W-:Y:S01]  /*4f30*/  @P0 ATOMS.AND RZ, [UR5], R2 ;  /* 0x00000002ffff098c */ /* 0x0009e2000a800005 */
[----:B------:R-:W-:Y:S05]  /*4f40*/  BRA `(.L_x_68) ;  /* 0x0000000000147947 */ /* 0x000fea0003800000 */
.L_x_67:
[----:B------:R-:W-:Y:S02]  /*4f50*/  MOV R2, 0x4f70 ;  /* 0x00004f7000027802 */ /* 0x000fe40000000f00 */
[----:B---3--:R-:W-:Y:S05]  /*4f60*/  CALL.REL.NOINC `($__internal_0_$__cuda_sm10x_tcgen05_guardrail_trap_col_being_dealloced_not_returned_by_alloc) ;  /* 0x0000000400ac7944 */ /* 0x008fea0003c00000 */
[----:B------:R-:W-:Y:S05]  /*4f70*/  BRA `(.L_x_68) ;  /* 0x0000000000087947 */ /* 0x000fea0003800000 */
.L_x_66:
[----:B------:R-:W-:Y:S02]  /*4f80*/  MOV R2, 0x4fa0 ;  /* 0x00004fa000027802 */ /* 0x000fe40000000f00 */
[----:B---3--:R-:W-:Y:S05]  /*4f90*/  CALL.REL.NOINC `($__internal_2_$__cuda_sm10x_tcgen05_guardrail_trap_unallocated_columns_being_dealloced) ;  /* 0x0000000400b87944 */ /* 0x008fea0003c00000 */
.L_x_68:
[----:B------:R-:W-:Y:S01]  /*4fa0*/  NOP ;  /* 0x0000000000007918 */ /* 0x000fe20000000000 */
.L_x_65:
[----:B------:R-:W-:-:S04]  /*4fb0*/  DEPBAR.LE SB0, 0x0 ;  /* 0x000080000000791a */ /* 0x000fc80000000000 */
[----:B------:R-:W-:-:S04]  /*4fc0*/  DEPBAR.LE SB0, 0x0 ;  /* 0x000080000000791a */ /* 0x000fc80000000000 */
[----:B----4-:R-:W-:Y:S05]  /*4fd0*/  EXIT ;  /* 0x000000000000794d */ /* 0x010fea0003800000 */
.L_x_20:
[----:B------:R-:W-:-:S07]  /*4fe0*/  MOV R20, R21 ;  /* 0x0000001500147202 */ /* 0x000fce0000000f00 */
.L_x_69:
[----:B----4-:R4:W3:Y:S02]  /*4ff0*/  SYNCS.PHASECHK.TRANS64.TRYWAIT P0, [R14+URZ+0x60], R21 ;  /* 0x000060150e0075a7 */ /* 0x0108e400080011ff */
[----:B---3--:R-:W-:Y:S05]  /*5000*/  @!P0 NANOSLEEP.SYNCS 0x989680 ;  /* 0x009896800000895d */ /* 0x008fea0003900000 */
[----:B------:R-:W3:Y:S02]  /*5010*/  @!P0 SYNCS.PHASECHK.TRANS64 P0, [R14+URZ+0x60], R21 ;  /* 0x000060150e0085a7 */ /* 0x000ee400080010ff */
[----:B---3--:R-:W-:Y:S05]  /*5020*/  @!P0 BRA `(.L_x_69) ;  /* 0xfffffffc00f08947 */ /* 0x008fea000383ffff */
[----:B------:R-:W-:Y:S05]  /*5030*/  BRA `(.L_x_70) ;  /* 0xffffffbc009c7947 */ /* 0x000fea000383ffff */
.L_x_22:
[----:B------:R-:W-:-:S07]  /*5040*/  MOV R7, R6 ;  /* 0x0000000600077202 */ /* 0x000fce0000000f00 */
.L_x_71:
[----:B--2---:R2:W3:Y:S02]  /*5050*/  SYNCS.PHASECHK.TRANS64.TRYWAIT P0, [R2+URZ+0x60], R7 ;  /* 0x00006007020075a7 */ /* 0x0044e400080011ff */
[----:B---3--:R-:W-:Y:S05]  /*5060*/  @!P0 NANOSLEEP.SYNCS 0x989680 ;  /* 0x009896800000895d */ /* 0x008fea0003900000 */
[----:B------:R-:W3:Y:S02]  /*5070*/  @!P0 SYNCS.PHASECHK.TRANS64 P0, [R2+URZ+0x60], R7 ;  /* 0x00006007020085a7 */ /* 0x000ee400080010ff */
[----:B---3--:R-:W-:Y:S05]  /*5080*/  @!P0 BRA `(.L_x_71) ;  /* 0xfffffffc00f08947 */ /* 0x008fea000383ffff */
[----:B------:R-:W-:Y:S05]  /*5090*/  BRA `(.L_x_72) ;  /* 0xffffffc000487947 */ /* 0x000fea000383ffff */
.L_x_23:
[----:B------:R-:W-:-:S07]  /*50a0*/  MOV R9, R8 ;  /* 0x0000000800097202 */ /* 0x000fce0000000f00 */
.L_x_73:
[----:B--2---:R2:W3:Y:S02]  /*50b0*/  SYNCS.PHASECHK.TRANS64.TRYWAIT P0, [R3+URZ+0x60], R9 ;  /* 0x00006009030075a7 */ /* 0x0044e400080011ff */
[----:B---3--:R-:W-:Y:S05]  /*50c0*/  @!P0 NANOSLEEP.SYNCS 0x989680 ;  /* 0x009896800000895d */ /* 0x008fea0003900000 */
[----:B------:R-:W3:Y:S02]  /*50d0*/  @!P0 SYNCS.PHASECHK.TRANS64 P0, [R3+URZ+0x60], R9 ;  /* 0x00006009030085a7 */ /* 0x000ee400080010ff */
[----:B---3--:R-:W-:Y:S05]  /*50e0*/  @!P0 BRA `(.L_x_73) ;  /* 0xfffffffc00f08947 */ /* 0x008fea000383ffff */
[----:B------:R-:W-:Y:S05]  /*50f0*/  BRA `(.L_x_15) ;  /* 0xffffffc0007c7947 */ /* 0x000fea000383ffff */
.L_x_25:
[----:B------:R-:W-:-:S07]  /*5100*/  MOV R0, UR32 ;  /* 0x0000002000007c02 */ /* 0x000fce0008000f00 */
.L_x_74:
[----:B---3--:R3:W4:Y:S02]  /*5110*/  SYNCS.PHASECHK.TRANS64.TRYWAIT P0, [R0+URZ+0x50], RZ ;  /* 0x000050ff000075a7 */ /* 0x00872400080011ff */
[----:B----4-:R-:W-:Y:S05]  /*5120*/  @!P0 NANOSLEEP.SYNCS 0x989680 ;  /* 0x009896800000895d */ /* 0x010fea0003900000 */
[----:B------:R-:W4:Y:S02]  /*5130*/  @!P0 SYNCS.PHASECHK.TRANS64 P0, [R0+URZ+0x50], RZ ;  /* 0x000050ff000085a7 */ /* 0x000f2400080010ff */
[----:B----4-:R-:W-:Y:S05]  /*5140*/  @!P0 BRA `(.L_x_74) ;  /* 0xfffffffc00f08947 */ /* 0x010fea000383ffff */
[----:B------:R-:W-:Y:S05]  /*5150*/  BRA `(.L_x_75) ;  /* 0xffffffc0007c7947 */ /* 0x000fea000383ffff */
.L_x_28:
[----:B------:R-:W-:Y:S02]  /*5160*/  MOV R6, UR17 ;  /* 0x0000001100067c02 */ /* 0x000fe40008000f00 */
[----:B------:R-:W-:Y:S02]  /*5170*/  MOV R7, UR17 ;  /* 0x0000001100077c02 */ /* 0x000fe40008000f00 */
[----:B------:R-:W-:-:S07]  /*5180*/  MOV R3, UR5 ;  /* 0x0000000500037c02 */ /* 0x000fce0008000f00 */
.L_x_76:
[----:B--2---:R2:W3:Y:S02]  /*5190*/  SYNCS.PHASECHK.TRANS64.TRYWAIT P0, [R3+URZ+0x20], R7 ;  /* 0x00002007030075a7 */ /* 0x0044e400080011ff */
[----:B---3--:R-:W-:Y:S05]  /*51a0*/  @!P0 NANOSLEEP.SYNCS 0x989680 ;  /* 0x009896800000895d */ /* 0x008fea0003900000 */
[----:B------:R-:W3:Y:S02]  /*51b0*/  @!P0 SYNCS.PHASECHK.TRANS64 P0, [R3+URZ+0x20], R7 ;  /* 0x00002007030085a7 */ /* 0x000ee400080010ff */
[----:B---3--:R-:W-:Y:S05]  /*51c0*/  @!P0 BRA `(.L_x_76) ;  /* 0xfffffffc00f08947 */ /* 0x008fea000383ffff */
[----:B------:R-:W-:Y:S05]  /*51d0*/  BRA `(.L_x_27) ;  /* 0xffffffc400487947 */ /* 0x000fea000383ffff */
.L_x_30:
[----:B------:R-:W-:-:S07]  /*51e0*/  MOV R5, R4 ;  /* 0x0000000400057202 */ /* 0x000fce0000000f00 */
.L_x_77:
[----:B--2---:R2:W4:Y:S02]  /*51f0*/  SYNCS.PHASECHK.TRANS64.TRYWAIT P0, [R3+URZ+0x50], R5 ;  /* 0x00005005030075a7 */ /* 0x00452400080011ff */
[----:B----4-:R-:W-:Y:S05]  /*5200*/  @!P0 NANOSLEEP.SYNCS 0x989680 ;  /* 0x009896800000895d */ /* 0x010fea0003900000 */
[----:B------:R-:W4:Y:S02]  /*5210*/  @!P0 SYNCS.PHASECHK.TRANS64 P0, [R3+URZ+0x50], R5 ;  /* 0x00005005030085a7 */ /* 0x000f2400080010ff */
[----:B----4-:R-:W-:Y:S05]  /*5220*/  @!P0 BRA `(.L_x_77) ;  /* 0xfffffffc00f08947 */ /* 0x010fea000383ffff */
[----:B------:R-:W-:Y:S05]  /*5230*/  BRA `(.L_x_78) ;  /* 0xffffffc4009c7947 */ /* 0x000fea000383ffff */
.L_x_32:
[----:B------:R-:W-:Y:S02]  /*5240*/  MOV R2, UR4 ;  /* 0x0000000400027c02 */ /* 0x000fe40008000f00 */
[----:B--2---:R-:W-:Y:S02]  /*5250*/  MOV R3, UR4 ;  /* 0x0000000400037c02 */ /* 0x004fe40008000f00 */
[----:B------:R-:W-:-:S07]  /*5260*/  MOV R0, UR5 ;  /* 0x0000000500007c02 */ /* 0x000fce0008000f00 */
.L_x_79:
[----:B--2---:R2:W4:Y:S02]  /*5270*/  SYNCS.PHASECHK.TRANS64.TRYWAIT P0, [R0+URZ+0x20], R3 ;  /* 0x00002003000075a7 */ /* 0x00452400080011ff */
[----:B----4-:R-:W-:Y:S05]  /*5280*/  @!P0 NANOSLEEP.SYNCS 0x989680 ;  /* 0x009896800000895d */ /* 0x010fea0003900000 */
[----:B------:R-:W4:Y:S02]  /*5290*/  @!P0 SYNCS.PHASECHK.TRANS64 P0, [R0+URZ+0x20], R3 ;  /* 0x00002003000085a7 */ /* 0x000f2400080010ff */
[----:B----4-:R-:W-:Y:S05]  /*52a0*/  @!P0 BRA `(.L_x_79) ;  /* 0xfffffffc00f08947 */ /* 0x010fea000383ffff */
[----:B------:R-:W-:Y:S05]  /*52b0*/  BRA `(.L_x_80) ;  /* 0xffffffc400fc7947 */ /* 0x000fea000383ffff */
.L_x_34:
[----:B------:R-:W-:-:S07]  /*52c0*/  MOV R2, UR12 ;  /* 0x0000000c00027c02 */ /* 0x000fce0008000f00 */
.L_x_81:
[----:B----4-:R4:W2:Y:S02]  /*52d0*/  SYNCS.PHASECHK.TRANS64.TRYWAIT P0, [R2+URZ+0x50], RZ ;  /* 0x000050ff020075a7 */ /* 0x0108a400080011ff */
[----:B--2---:R-:W-:Y:S05]  /*52e0*/  @!P0 NANOSLEEP.SYNCS 0x989680 ;  /* 0x009896800000895d */ /* 0x004fea0003900000 */
[----:B------:R-:W2:Y:S02]  /*52f0*/  @!P0 SYNCS.PHASECHK.TRANS64 P0, [R2+URZ+0x50], RZ ;  /* 0x000050ff020085a7 */ /* 0x000ea400080010ff */
[----:B--2---:R-:W-:Y:S05]  /*5300*/  @!P0 BRA `(.L_x_81) ;  /* 0xfffffffc00f08947 */ /* 0x004fea000383ffff */
[----:B------:R-:W-:Y:S05]  /*5310*/  BRA `(.L_x_82) ;  /* 0xffffffc800147947 */ /* 0x000fea000383ffff */
.L_x_37:
[----:B------:R-:W-:Y:S02]  /*5320*/  MOV R8, UR13 ;  /* 0x0000000d00087c02 */ /* 0x000fe40008000f00 */
[----:B------:R-:W-:Y:S02]  /*5330*/  MOV R9, UR13 ;  /* 0x0000000d00097c02 */ /* 0x000fe40008000f00 */
[----:B------:R-:W-:-:S07]  /*5340*/  MOV R0, UR12 ;  /* 0x0000000c00007c02 */ /* 0x000fce0008000f00 */
.L_x_83:
[----:B--2---:R2:W4:Y:S02]  /*5350*/  SYNCS.PHASECHK.TRANS64.TRYWAIT P0, [R0+URZ+0x48], R9 ;  /* 0x00004809000075a7 */ /* 0x00452400080011ff */
[----:B----4-:R-:W-:Y:S05]  /*5360*/  @!P0 NANOSLEEP.SYNCS 0x989680 ;  /* 0x009896800000895d */ /* 0x010fea0003900000 */
[----:B------:R-:W4:Y:S02]  /*5370*/  @!P0 SYNCS.PHASECHK.TRANS64 P0, [R0+URZ+0x48], R9 ;  /* 0x00004809000085a7 */ /* 0x000f2400080010ff */
[----:B----4-:R-:W-:Y:S05]  /*5380*/  @!P0 BRA `(.L_x_83) ;  /* 0xfffffffc00f08947 */ /* 0x010fea000383ffff */
[----:B------:R-:W-:Y:S05]  /*5390*/  BRA `(.L_x_36) ;  /* 0xffffffcc00407947 */ /* 0x000fea000383ffff */
.L_x_39:
[----:B------:R-:W-:Y:S02]  /*53a0*/  MOV R8, UR25 ;  /* 0x0000001900087c02 */ /* 0x000fe40008000f00 */
[----:B------:R-:W-:Y:S02]  /*53b0*/  MOV R9, UR25 ;  /* 0x0000001900097c02 */ /* 0x000fe40008000f00 */
[----:B------:R-:W-:Y:S07]  /*53c0*/  MOV R0, UR13 ;  /* 0x0000000d00007c02 */ /* 0x000fee0008000f00 */
.L_x_84:
[----:B--2---:R2:W4:Y:S02]  /*53d0*/  SYNCS.PHASECHK.TRANS64.TRYWAIT P1, [R0+URZ], R9 ;  /* 0x00000009000075a7 */ /* 0x00452400080211ff */
[----:B----4-:R-:W-:Y:S05]  /*53e0*/  @!P1 NANOSLEEP.SYNCS 0x989680 ;  /* 0x009896800000995d */ /* 0x010fea0003900000 */
[----:B------:R-:W4:Y:S02]  /*53f0*/  @!P1 SYNCS.PHASECHK.TRANS64 P1, [R0+URZ], R9 ;  /* 0x00000009000095a7 */ /* 0x000f2400080210ff */
[----:B----4-:R-:W-:Y:S05]  /*5400*/  @!P1 BRA `(.L_x_84) ;  /* 0xfffffffc00f09947 */ /* 0x010fea000383ffff */
[----:B------:R-:W-:Y:S05]  /*5410*/  BRA `(.L_x_38) ;  /* 0xffffffcc00a47947 */ /* 0x000fea000383ffff */
.L_x_41:
[-C--:B------:R-:W-:Y:S02]  /*5420*/  MOV R8, R4.reuse ;  /* 0x0000000400087202 */ /* 0x080fe40000000f00 */
[----:B------:R-:W-:-:S07]  /*5430*/  MOV R9, R4 ;  /* 0x0000000400097202 */ /* 0x000fce0000000f00 */
.L_x_85:
[----:B----4-:R4:W3:Y:S02]  /*5440*/  SYNCS.PHASECHK.TRANS64.TRYWAIT P0, [R3+URZ+0x50], R9 ;  /* 0x00005009030075a7 */ /* 0x0108e400080011ff */
[----:B---3--:R-:W-:Y:S05]  /*5450*/  @!P0 NANOSLEEP.SYNCS 0x989680 ;  /* 0x009896800000895d */ /* 0x008fea0003900000 */
[----:B------:R-:W3:Y:S02]  /*5460*/  @!P0 SYNCS.PHASECHK.TRANS64 P0, [R3+URZ+0x50], R9 ;  /* 0x00005009030085a7 */ /* 0x000ee400080010ff */
[----:B---3--:R-:W-:Y:S05]  /*5470*/  @!P0 BRA `(.L_x_85) ;  /* 0xfffffffc00f08947 */ /* 0x008fea000383ffff */
[----:B------:R-:W-:Y:S05]  /*5480*/  BRA `(.L_x_86) ;  /* 0xffffffd000087947 */ /* 0x000fea000383ffff */
.L_x_43:
[----:B------:R-:W-:Y:S02]  /*5490*/  MOV R2, UR35 ;  /* 0x0000002300027c02 */ /* 0x000fe40008000f00 */
[----:B----4-:R-:W-:Y:S02]  /*54a0*/  MOV R3, UR35 ;  /* 0x0000002300037c02 */ /* 0x010fe40008000f00 */
[----:B------:R-:W-:-:S07]  /*54b0*/  MOV R0, UR12 ;  /* 0x0000000c00007c02 */ /* 0x000fce0008000f00 */
.L_x_87:
[----:B--2---:R2:W4:Y:S02]  /*54c0*/  SYNCS.PHASECHK.TRANS64.TRYWAIT P0, [R0+URZ+0x48], R3 ;  /* 0x00004803000075a7 */ /* 0x00452400080011ff */
[----:B----4-:R-:W-:Y:S05]  /*54d0*/  @!P0 NANOSLEEP.SYNCS 0x989680 ;  /* 0x009896800000895d */ /* 0x010fea0003900000 */
[----:B------:R-:W4:Y:S02]  /*54e0*/  @!P0 SYNCS.PHASECHK.TRANS64 P0, [R0+URZ+0x48], R3 ;  /* 0x00004803000085a7 */ /* 0x000f2400080010ff */
[----:B----4-:R-:W-:Y:S05]  /*54f0*/  @!P0 BRA `(.L_x_87) ;  /* 0xfffffffc00f08947 */ /* 0x010fea000383ffff */
[----:B------:R-:W-:Y:S05]  /*5500*/  BRA `(.L_x_33) ;  /* 0xffffffd000307947 */ /* 0x000fea000383ffff */
.L_x_49:
[----:B-1----:R1:W2:Y:S02]  /*5510*/  SYNCS.PHASECHK.TRANS64.TRYWAIT P0, [R3+URZ+0x50], RZ ;  /* 0x000050ff030075a7 */ /* 0x0022a400080011ff */
[----:B--2---:R-:W-:Y:S05]  /*5520*/  @!P0 NANOSLEEP.SYNCS 0x989680 ;  /* 0x009896800000895d */ /* 0x004fea0003900000 */
[----:B------:R-:W2:Y:S02]  /*5530*/  @!P0 SYNCS.PHASECHK.TRANS64 P0, [R3+URZ+0x50], RZ ;  /* 0x000050ff030085a7 */ /* 0x000ea400080010ff */
[----:B--2---:R-:W-:Y:S05]  /*5540*/  @!P0 BRA `(.L_x_49) ;  /* 0xfffffffc00f08947 */ /* 0x004fea000383ffff */
[----:B------:R-:W-:Y:S05]  /*5550*/  BRA `(.L_x_88) ;  /* 0xffffffd400047947 */ /* 0x000fea000383ffff */
.L_x_51:
[----:B------:R-:W-:-:S07]  /*5560*/  MOV R5, R4 ;  /* 0x0000000400057202 */ /* 0x000fce0000000f00 */
.L_x_89:
[----:B-1----:R1:W2:Y:S02]  /*5570*/  SYNCS.PHASECHK.TRANS64.TRYWAIT P0, [R3+URZ+0x40], R5 ;  /* 0x00004005030075a7 */ /* 0x0022a400080011ff */
[----:B--2---:R-:W-:Y:S05]  /*5580*/  @!P0 NANOSLEEP.SYNCS 0x989680 ;  /* 0x009896800000895d */ /* 0x004fea0003900000 */
[----:B------:R-:W2:Y:S02]  /*5590*/  @!P0 SYNCS.PHASECHK.TRANS64 P0, [R3+URZ+0x40], R5 ;  /* 0x00004005030085a7 */ /* 0x000ea400080010ff */
[----:B--2---:R-:W-:Y:S05]  /*55a0*/  @!P0 BRA `(.L_x_89) ;  /* 0xfffffffc00f08947 */ /* 0x004fea000383ffff */
[----:B------:R-:W-:Y:S05]  /*55b0*/  BRA `(.L_x_90) ;  /* 0xffffffd400f47947 */ /* 0x000fea000383ffff */
.L_x_60:
[----:B------:R-:W-:-:S07]  /*55c0*/  MOV R7, R6 ;  /* 0x0000000600077202 */ /* 0x000fce0000000f00 */
.L_x_91:
[----:B-1----:R1:W2:Y:S02]  /*55d0*/  SYNCS.PHASECHK.TRANS64.TRYWAIT P0, [R5+URZ+0x50], R7 ;  /* 0x00005007050075a7 */ /* 0x0022a400080011ff */
[----:B--2---:R-:W-:Y:S05]  /*55e0*/  @!P0 NANOSLEEP.SYNCS 0x989680 ;  /* 0x009896800000895d */ /* 0x004fea0003900000 */
[----:B------:R-:W2:Y:S02]  /*55f0*/  @!P0 SYNCS.PHASECHK.TRANS64 P0, [R5+URZ+0x50], R7 ;  /* 0x00005007050085a7 */ /* 0x000ea400080010ff */
[----:B--2---:R-:W-:Y:S05]  /*5600*/  @!P0 BRA `(.L_x_91) ;  /* 0xfffffffc00f08947 */ /* 0x004fea000383ffff */
[----:B------:R-:W-:Y:S05]  /*5610*/  BRA `(.L_x_92) ;  /* 0xfffffff400287947 */ /* 0x000fea000383ffff */
        .weak           $__internal_0_$__cuda_sm10x_tcgen05_guardrail_trap_col_being_dealloced_not_returned_by_alloc
        .type           $__internal_0_$__cuda_sm10x_tcgen05_guardrail_trap_col_being_dealloced_not_returned_by_alloc,@function
        .size           $__internal_0_$__cuda_sm10x_tcgen05_guardrail_trap_col_being_dealloced_not_returned_by_alloc,($__internal_1_$__cuda_sm10x_tcgen05_guardrail_trap_phase_invalid_during_alloc - $__internal_0_$__cuda_sm10x_tcgen05_guardrail_trap_col_being_dealloced_not_returned_by_alloc)
$__internal_0_$__cuda_sm10x_tcgen05_guardrail_trap_col_being_dealloced_not_returned_by_alloc:
[----:B------:R-:W-:Y:S05]  /*5620*/  BPT.TRAP 0x1 ;  /* 0x000000040000795c */ /* 0x000fea0000300000 */
[----:B------:R-:W-:-:S04]  /*5630*/  HFMA2 R3, -RZ, RZ, 0, 0 ;  /* 0x00000000ff037431 */ /* 0x000fc800000001ff */
[----:B------:R-:W-:Y:S05]  /*5640*/  RET.REL.NODEC R2 `(kernel_cutlass_kernel_cudnngrouped_gemmgrouped_gemm_swiglugrouped_gemm_swiglu_quantBlockScaledContiguousGroupedGemmKernel_object_at__TiledMMA_ThrLayoutVMNK11110000_PermutationMNK____MMAAt_0) ;  /* 0xffffffa8026c7950 */ /* 0x000fea0003c3ffff */
        .weak           $__internal_1_$__cuda_sm10x_tcgen05_guardrail_trap_phase_invalid_during_alloc
        .type           $__internal_1_$__cuda_sm10x_tcgen05_guardrail_trap_phase_invalid_during_alloc,@function
        .size           $__internal_1_$__cuda_sm10x_tcgen05_guardrail_trap_phase_invalid_during_alloc,($__internal_2_$__cuda_sm10x_tcgen05_guardrail_trap_unallocated_columns_being_dealloced - $__internal_1_$__cuda_sm10x_tcgen05_guardrail_trap_phase_invalid_during_alloc)
$__internal_1_$__cuda_sm10x_tcgen05_guardrail_trap_phase_invalid_during_alloc:
[----:B------:R-:W-:Y:S05]  /*5650*/  BPT.TRAP 0x1 ;  /* 0x000000040000795c */ /* 0x000fea0000300000 */
[----:B------:R-:W-:-:S04]  /*5660*/  MOV R3, 0x0 ;  /* 0x0000000000037802 */ /* 0x000fc80000000f00 */
[----:B------:R-:W-:Y:S05]  /*5670*/  RET.REL.NODEC R2 `(kernel_cutlass_kernel_cudnngrouped_gemmgrouped_gemm_swiglugrouped_gemm_swiglu_quantBlockScaledContiguousGroupedGemmKernel_object_at__TiledMMA_ThrLayoutVMNK11110000_PermutationMNK____MMAAt_0) ;  /* 0xffffffa802607950 */ /* 0x000fea0003c3ffff */
        .weak           $__internal_2_$__cuda_sm10x_tcgen05_guardrail_trap_unallocated_columns_being_dealloced
        .type           $__internal_2_$__cuda_sm10x_tcgen05_guardrail_trap_unallocated_columns_being_dealloced,@function
        .size           $__internal_2_$__cuda_sm10x_tcgen05_guardrail_trap_unallocated_columns_being_dealloced,(.L_x_96 - $__internal_2_$__cuda_sm10x_tcgen05_guardrail_trap_unallocated_columns_being_dealloced)
$__internal_2_$__cuda_sm10x_tcgen05_guardrail_trap_unallocated_columns_being_dealloced:
[----:B------:R-:W-:Y:S05]  /*5680*/  BPT.TRAP 0x1 ;  /* 0x000000040000795c */ /* 0x000fea0000300000 */
[----:B------:R-:W-:-:S04]  /*5690*/  HFMA2 R3, -RZ, RZ, 0, 0 ;  /* 0x00000000ff037431 */ /* 0x000fc800000001ff */
[----:B------:R-:W-:Y:S05]  /*56a0*/  RET.REL.NODEC R2 `(kernel_cutlass_kernel_cudnngrouped_gemmgrouped_gemm_swiglugrouped_gemm_swiglu_quantBlockScaledContiguousGroupedGemmKernel_object_at__TiledMMA_ThrLayoutVMNK11110000_PermutationMNK____MMAAt_0) ;  /* 0xffffffa802547950 */ /* 0x000fea0003c3ffff */
.L_x_93:
[----:B------:R-:W-:-:S00]  /*56b0*/  BRA `(.L_x_93) ;  /* 0xfffffffc00fc7947 */ /* 0x000fc0000383ffff */
[----:B------:R-:W-:-:S00]  /*56c0*/  NOP ;  /* 0x0000000000007918 */ /* 0x000fc00000000000 */
        /* <DEDUP_REMOVED lines=11> */
.L_x_96:


//--------------------- .nv.shared.kernel_cutlass_kernel_cudnngrouped_gemmgrouped_gemm_swiglugrouped_gemm_swiglu_quantBlockScaledContiguousGroupedGemmKernel_object_at__TiledMMA_ThrLayoutVMNK11110000_PermutationMNK____MMAAt_0 --------------------------
	.section	.nv.shared.kernel_cutlass_kernel_cudnngrouped_gemmgrouped_gemm_swiglugrouped_gemm_swiglu_quantBlockScaledContiguousGroupedGemmKernel_object_at__TiledMMA_ThrLayoutVMNK11110000_PermutationMNK____MMAAt_0,"aw",@nobits
	.sectionflags	@""
	.align	1024
	.zero		1024


//--------------------- .nv.shared.reserved.0     --------------------------
	.section	.nv.shared.reserved.0,"aw",@nobits
	.align	8
	.weak		__nv_reservedSMEM_offset_0_alias
	.size		__nv_reservedSMEM_offset_0_alias, 0, 64
	.other		__nv_reservedSMEM_offset_0_alias,@"STO_CUDA_RESERVED_SHARED STV_DEFAULT"
__nv_reservedSMEM_offset_0_alias:
	.zero		0
.nv.shared.reserved.0:
	.zero		64
	.weak		__nv_reservedSMEM_allocation_phase
	.type		__nv_reservedSMEM_allocation_phase,@object
	.size		__nv_reservedSMEM_allocation_phase,(.L_0 - __nv_reservedSMEM_allocation_phase)
__nv_reservedSMEM_allocation_phase:
	.zero		1
.L_0:
	.zero		7
	.weak		__nv_reservedSMEM_devtool_atexit_pc
	.type		__nv_reservedSMEM_devtool_atexit_pc,@object
	.size		__nv_reservedSMEM_devtool_atexit_pc,(__nv_reservedSMEM_allocation_mask - __nv_reservedSMEM_devtool_atexit_pc)
__nv_reservedSMEM_devtool_atexit_pc:
	.zero		8
	.weak		__nv_reservedSMEM_allocation_mask
	.type		__nv_reservedSMEM_allocation_mask,@object
	.size		__nv_reservedSMEM_allocation_mask,(.L_2 - __nv_reservedSMEM_allocation_mask)
__nv_reservedSMEM_allocation_mask:
	.zero		4
.L_2:


//--------------------- .nv.constant0.kernel_cutlass_kernel_cudnngrouped_gemmgrouped_gemm_swiglugrouped_gemm_swiglu_quantBlockScaledContiguousGroupedGemmKernel_object_at__TiledMMA_ThrLayoutVMNK11110000_PermutationMNK____MMAAt_0 --------------------------
	.section	.nv.constant0.kernel_cutlass_kernel_cudnngrouped_gemmgrouped_gemm_swiglugrouped_gemm_swiglu_quantBlockScaledContiguousGroupedGemmKernel_object_at__TiledMMA_ThrLayoutVMNK11110000_PermutationMNK____MMAAt_0,"a",@progbits
	.sectionflags	@""
	.align	4
.nv.constant0.kernel_cutlass_kernel_cudnngrouped_gemmgrouped_gemm_swiglugrouped_gemm_swiglu_quantBlockScaledContiguousGroupedGemmKernel_object_at__TiledMMA_ThrLayoutVMNK11110000_PermutationMNK____MMAAt_0:
	.zero		1924


//--------------------- SYMBOLS --------------------------

	.type		.nv.reservedSmem.offset0,@object
	.size		.nv.reservedSmem.offset0,0x4
	.type		.nv.reservedSmem.cap,@object
	.size		.nv.reservedSmem.cap,0x4
